// auto-generated by cutlass_sweep.gemm — config: {"arch": "sm_90", "cluster_m": 2, "cluster_n": 1, "dtype": "e4m3", "dtype_b": "e4m3", "layout": "nt", "stages": 0, "tile_k": 256, "tile_m": 192, "tile_n": 96}
#include "cutlass/cutlass.h"
#include "cutlass/gemm/collective/collective_builder.hpp"
#include "cutlass/gemm/device/gemm_universal_adapter.h"
#include "cutlass/gemm/kernel/gemm_universal.hpp"
#include "cutlass/epilogue/collective/collective_builder.hpp"

using ElemA = cutlass::float_e4m3_t;
using ElemB = cutlass::float_e4m3_t;
using ElemCD = cutlass::float_e4m3_t;
using Acc  = float;
using TileShape    = cute::Shape<cute::_192, cute::_96, cute::_256>;
using ClusterShape = cute::Shape<cute::_2, cute::_1, cute::_1>;

using CollectiveEpilogue = typename cutlass::epilogue::collective::CollectiveBuilder<
    cutlass::arch::Sm90, cutlass::arch::OpClassTensorOp,
    TileShape, ClusterShape,
    cutlass::epilogue::collective::EpilogueTileAuto,
    Acc, Acc,
    ElemCD, cutlass::layout::RowMajor, 128 / cutlass::sizeof_bits<ElemCD>::value,
    ElemCD, cutlass::layout::RowMajor, 128 / cutlass::sizeof_bits<ElemCD>::value,
    cutlass::epilogue::collective::EpilogueScheduleAuto
  >::CollectiveOp;

using CollectiveMainloop = typename cutlass::gemm::collective::CollectiveBuilder<
    cutlass::arch::Sm90, cutlass::arch::OpClassTensorOp,
    ElemA, cutlass::layout::RowMajor, 128 / cutlass::sizeof_bits<ElemA>::value,
    ElemB, cutlass::layout::ColumnMajor, 128 / cutlass::sizeof_bits<ElemB>::value,
    Acc,
    TileShape, ClusterShape,
    cutlass::gemm::collective::StageCountAutoCarveout<static_cast<int>(sizeof(typename CollectiveEpilogue::SharedStorage))>,
    cutlass::gemm::collective::KernelScheduleAuto
  >::CollectiveOp;

using GemmKernel = cutlass::gemm::kernel::GemmUniversal<
    cute::Shape<int,int,int,int>,
    CollectiveMainloop,
    CollectiveEpilogue
>;
using Gemm = cutlass::gemm::device::GemmUniversalAdapter<GemmKernel>;

// Force the device kernel symbol into the cubin without needing a host main.
auto* _anchor = &cutlass::device_kernel<GemmKernel>;


// ===== COMPILED SASS (sm_90a) =====

	.target	sm_90a

	.elftype	@"ET_EXEC"


//--------------------- .note.nv.tkinfo           --------------------------
	.section	.note.nv.tkinfo,"",@"SHT_NOTE"
	.sectionflags	@"SHF_NOTE_NV_TKINFO"
	.tkinfo
        /*0018*/ 	.word	0x00000002
        /*0030*/ 	.string	""
        /*0030*/ 	.string	"ptxas"
        /*0030*/ 	.string	"Cuda compilation tools, release 13.0, V13.0.88"
        /*0030*/ 	.string	"Build cuda_13.0.r13.0/compiler.36424714_0"
        /*0030*/ 	.string	"-arch sm_90a -m 64 "



//--------------------- .note.nv.cuinfo           --------------------------
	.section	.note.nv.cuinfo,"",@"SHT_NOTE"
	.sectionflags	@"SHF_NOTE_NV_CUINFO"
        /*0018*/ 	.short	0x0002
        /*001a*/ 	.short	0x005a
        /*001c*/ 	.short	0x0082
	.zero		2


//--------------------- .nv.info                  --------------------------
	.section	.nv.info,"",@"SHT_CUDA_INFO"
	.align	4


	//----- nvinfo : EIATTR_REGCOUNT
	.align		4
        /*0000*/ 	.byte	0x04, 0x2f
        /*0002*/ 	.short	(.L_12 - .L_11)
	.align		4
.L_11:
        /*0004*/ 	.word	index@(_ZN7cutlass13device_kernelINS_4gemm6kernel13GemmUniversalIN4cute5tupleIJiiiiEEENS1_10collective13CollectiveMmaINS1_37MainloopSm90TmaGmmaWarpSpecializedFP8ILi3ENS5_IJNS4_1CILi2EEENSA_ILi1EEESC_EEENS1_35KernelTmaWarpSpecializedCooperativeEEENS5_IJNSA_ILi192EEENSA_ILi96EEENSA_ILi256EEEEEENS_12float_e4m3_tENS5_IJlSC_lEEESK_SL_NS4_8TiledMMAINS4_8MMA_AtomIJNS4_4SM904GMMA30MMA_64x96x32_F32E4M3E4M3_SS_TNILNSP_7ScaleInE1ELSR_1EEEEEENS4_6LayoutISD_NS5_IJSC_NSA_ILi0EEESV_EEEEENS5_IJNS4_10UnderscoreESY_SY_EEEEENS4_13SM90_TMA_LOADENS4_14ComposedLayoutINS4_7SwizzleILi3ELi4ELi3EEENS4_18smem_ptr_flag_bitsILi8EEENSU_INS5_IJNSA_ILi8EEENSA_ILi128EEEEEENS5_IJS18_SC_EEEEEEEvNS4_8identityENS4_23SM90_TMA_LOAD_MULTICASTES1C_vS1D_EENS_8epilogue10collective6detail29Sm90TmaWarpSpecializedAdapterINS1H_15DefaultEpilogueISK_SL_SL_NS1G_6thread17LinearCombinationISK_Li1EffLNS1L_9ScaleType4KindE0ELNS_15FloatRoundStyleE2ESK_EENS1_15EpilogueDefaultEEEEEvvEEEEvNT_6ParamsE)
        /*0008*/ 	.word	0x000000a8


	//----- nvinfo : EIATTR_FRAME_SIZE
	.align		4
.L_12:
        /*000c*/ 	.byte	0x04, 0x11
        /*000e*/ 	.short	(.L_14 - .L_13)
	.align		4
.L_13:
        /*0010*/ 	.word	index@(_ZN7cutlass13device_kernelINS_4gemm6kernel13GemmUniversalIN4cute5tupleIJiiiiEEENS1_10collective13CollectiveMmaINS1_37MainloopSm90TmaGmmaWarpSpecializedFP8ILi3ENS5_IJNS4_1CILi2EEENSA_ILi1EEESC_EEENS1_35KernelTmaWarpSpecializedCooperativeEEENS5_IJNSA_ILi192EEENSA_ILi96EEENSA_ILi256EEEEEENS_12float_e4m3_tENS5_IJlSC_lEEESK_SL_NS4_8TiledMMAINS4_8MMA_AtomIJNS4_4SM904GMMA30MMA_64x96x32_F32E4M3E4M3_SS_TNILNSP_7ScaleInE1ELSR_1EEEEEENS4_6LayoutISD_NS5_IJSC_NSA_ILi0EEESV_EEEEENS5_IJNS4_10UnderscoreESY_SY_EEEEENS4_13SM90_TMA_LOADENS4_14ComposedLayoutINS4_7SwizzleILi3ELi4ELi3EEENS4_18smem_ptr_flag_bitsILi8EEENSU_INS5_IJNSA_ILi8EEENSA_ILi128EEEEEENS5_IJS18_SC_EEEEEEEvNS4_8identityENS4_23SM90_TMA_LOAD_MULTICASTES1C_vS1D_EENS_8epilogue10collective6detail29Sm90TmaWarpSpecializedAdapterINS1H_15DefaultEpilogueISK_SL_SL_NS1G_6thread17LinearCombinationISK_Li1EffLNS1L_9ScaleType4KindE0ELNS_15FloatRoundStyleE2ESK_EENS1_15EpilogueDefaultEEEEEvvEEEEvNT_6ParamsE)
        /*0014*/ 	.word	0x00000000


	//----- nvinfo : EIATTR_MIN_STACK_SIZE
	.align		4
.L_14:
        /*0018*/ 	.byte	0x04, 0x12
        /*001a*/ 	.short	(.L_16 - .L_15)
	.align		4
.L_15:
        /*001c*/ 	.word	index@(_ZN7cutlass13device_kernelINS_4gemm6kernel13GemmUniversalIN4cute5tupleIJiiiiEEENS1_10collective13CollectiveMmaINS1_37MainloopSm90TmaGmmaWarpSpecializedFP8ILi3ENS5_IJNS4_1CILi2EEENSA_ILi1EEESC_EEENS1_35KernelTmaWarpSpecializedCooperativeEEENS5_IJNSA_ILi192EEENSA_ILi96EEENSA_ILi256EEEEEENS_12float_e4m3_tENS5_IJlSC_lEEESK_SL_NS4_8TiledMMAINS4_8MMA_AtomIJNS4_4SM904GMMA30MMA_64x96x32_F32E4M3E4M3_SS_TNILNSP_7ScaleInE1ELSR_1EEEEEENS4_6LayoutISD_NS5_IJSC_NSA_ILi0EEESV_EEEEENS5_IJNS4_10UnderscoreESY_SY_EEEEENS4_13SM90_TMA_LOADENS4_14ComposedLayoutINS4_7SwizzleILi3ELi4ELi3EEENS4_18smem_ptr_flag_bitsILi8EEENSU_INS5_IJNSA_ILi8EEENSA_ILi128EEEEEENS5_IJS18_SC_EEEEEEEvNS4_8identityENS4_23SM90_TMA_LOAD_MULTICASTES1C_vS1D_EENS_8epilogue10collective6detail29Sm90TmaWarpSpecializedAdapterINS1H_15DefaultEpilogueISK_SL_SL_NS1G_6thread17LinearCombinationISK_Li1EffLNS1L_9ScaleType4KindE0ELNS_15FloatRoundStyleE2ESK_EENS1_15EpilogueDefaultEEEEEvvEEEEvNT_6ParamsE)
        /*0020*/ 	.word	0x00000000
.L_16:


//--------------------- .nv.compat                --------------------------
	.section	.nv.compat,"",@"SHT_CUDA_COMPAT_INFO"
	.align	4
        /*0000*/ 	.byte	0x02, 0x09, 0x01, 0x00, 0x02, 0x02, 0x04, 0x00, 0x02, 0x05, 0x05, 0x00, 0x03, 0x07, 0x01, 0x01
        /*0010*/ 	.byte	0x02, 0x03, 0x01, 0x00, 0x02, 0x06, 0x01, 0x00, 0x04, 0x0b, 0x08, 0x00, 0x00, 0x00, 0x00, 0x00
        /*0020*/ 	.byte	0x00, 0x00, 0x00, 0x00


//--------------------- .nv.info._ZN7cutlass13device_kernelINS_4gemm6kernel13GemmUniversalIN4cute5tupleIJiiiiEEENS1_10collective13CollectiveMmaINS1_37MainloopSm90TmaGmmaWarpSpecializedFP8ILi3ENS5_IJNS4_1CILi2EEENSA_ILi1EEESC_EEENS1_35KernelTmaWarpSpecializedCooperativeEEENS5_IJNSA_ILi192EEENSA_ILi96EEENSA_ILi256EEEEEENS_12float_e4m3_tENS5_IJlSC_lEEESK_SL_NS4_8TiledMMAINS4_8MMA_AtomIJNS4_4SM904GMMA30MMA_64x96x32_F32E4M3E4M3_SS_TNILNSP_7ScaleInE1ELSR_1EEEEEENS4_6LayoutISD_NS5_IJSC_NSA_ILi0EEESV_EEEEENS5_IJNS4_10UnderscoreESY_SY_EEEEENS4_13SM90_TMA_LOADENS4_14ComposedLayoutINS4_7SwizzleILi3ELi4ELi3EEENS4_18smem_ptr_flag_bitsILi8EEENSU_INS5_IJNSA_ILi8EEENSA_ILi128EEEEEENS5_IJS18_SC_EEEEEEEvNS4_8identityENS4_23SM90_TMA_LOAD_MULTICASTES1C_vS1D_EENS_8epilogue10collective6detail29Sm90TmaWarpSpecializedAdapterINS1H_15DefaultEpilogueISK_SL_SL_NS1G_6thread17LinearCombinationISK_Li1EffLNS1L_9ScaleType4KindE0ELNS_15FloatRoundStyleE2ESK_EENS1_15EpilogueDefaultEEEEEvvEEEEvNT_6ParamsE --------------------------
	.section	.nv.info._ZN7cutlass13device_kernelINS_4gemm6kernel13GemmUniversalIN4cute5tupleIJiiiiEEENS1_10collective13CollectiveMmaINS1_37MainloopSm90TmaGmmaWarpSpecializedFP8ILi3ENS5_IJNS4_1CILi2EEENSA_ILi1EEESC_EEENS1_35KernelTmaWarpSpecializedCooperativeEEENS5_IJNSA_ILi192EEENSA_ILi96EEENSA_ILi256EEEEEENS_12float_e4m3_tENS5_IJlSC_lEEESK_SL_NS4_8TiledMMAINS4_8MMA_AtomIJNS4_4SM904GMMA30MMA_64x96x32_F32E4M3E4M3_SS_TNILNSP_7ScaleInE1ELSR_1EEEEEENS4_6LayoutISD_NS5_IJSC_NSA_ILi0EEESV_EEEEENS5_IJNS4_10UnderscoreESY_SY_EEEEENS4_13SM90_TMA_LOADENS4_14ComposedLayoutINS4_7SwizzleILi3ELi4ELi3EEENS4_18smem_ptr_flag_bitsILi8EEENSU_INS5_IJNSA_ILi8EEENSA_ILi128EEEEEENS5_IJS18_SC_EEEEEEEvNS4_8identityENS4_23SM90_TMA_LOAD_MULTICASTES1C_vS1D_EENS_8epilogue10collective6detail29Sm90TmaWarpSpecializedAdapterINS1H_15DefaultEpilogueISK_SL_SL_NS1G_6thread17LinearCombinationISK_Li1EffLNS1L_9ScaleType4KindE0ELNS_15FloatRoundStyleE2ESK_EENS1_15EpilogueDefaultEEEEEvvEEEEvNT_6ParamsE,"",@"SHT_CUDA_INFO"
	.sectionflags	@""
	.align	4


	//----- nvinfo : EIATTR_CUDA_API_VERSION
	.align		4
        /*0000*/ 	.byte	0x04, 0x37
        /*0002*/ 	.short	(.L_18 - .L_17)
.L_17:
        /*0004*/ 	.word	0x00000082


	//----- nvinfo : EIATTR_KPARAM_INFO
	.align		4
.L_18:
        /*0008*/ 	.byte	0x04, 0x17
        /*000a*/ 	.short	(.L_20 - .L_19)
.L_19:
        /*000c*/ 	.word	0x00000000
        /*0010*/ 	.short	0x0000
        /*0012*/ 	.short	0x0070
        /*0014*/ 	.byte	0x00, 0xf0, 0x01, 0x10


	//----- nvinfo : EIATTR_SPARSE_MMA_MASK
	.align		4
.L_20:
        /*0018*/ 	.byte	0x03, 0x50
        /*001a*/ 	.short	0x0000


	//----- nvinfo : EIATTR_MAXREG_COUNT
	.align		4
        /*001c*/ 	.byte	0x03, 0x1b
        /*001e*/ 	.short	0x00a8


	//----- nvinfo : EIATTR_NUM_BARRIERS
	.align		4
        /*0020*/ 	.byte	0x02, 0x4c
        /*0022*/ 	.byte	0x01
	.zero		1


	//----- nvinfo : EIATTR_MERCURY_ISA_VERSION
	.align		4
        /*0024*/ 	.byte	0x03, 0x5f
        /*0026*/ 	.short	0x0101


	//----- nvinfo : EIATTR_INT_WARP_WIDE_INSTR_OFFSETS
	.align		4
        /*0028*/ 	.byte	0x04, 0x31
        /*002a*/ 	.short	(.L_22 - .L_21)


	//   ....[0]....
.L_21:
        /*002c*/ 	.word	0x00000480


	//   ....[1]....
        /*0030*/ 	.word	0x000004b0


	//   ....[2]....
        /*0034*/ 	.word	0x00000630


	//----- nvinfo : EIATTR_COOP_GROUP_MASK_REGIDS
	.align		4
.L_22:
        /*0038*/ 	.byte	0x04, 0x29
        /*003a*/ 	.short	(.L_24 - .L_23)


	//   ....[0]....
.L_23:
        /*003c*/ 	.word	0xffffffff


	//   ....[1]....
        /*0040*/ 	.word	0xffffffff


	//   ....[2]....
        /*0044*/ 	.word	0xffffffff


	//   ....[3]....
        /*0048*/ 	.word	0xffffffff


	//   ....[4]....
        /*004c*/ 	.word	0xffffffff


	//   ....[5]....
        /*0050*/ 	.word	0xffffffff


	//----- nvinfo : EIATTR_COOP_GROUP_INSTR_OFFSETS
	.align		4
.L_24:
        /*0054*/ 	.byte	0x04, 0x28
        /*0056*/ 	.short	(.L_26 - .L_25)


	//   ....[0]....
.L_25:
        /*0058*/ 	.word	0x00000060


	//   ....[1]....
        /*005c*/ 	.word	0x00000070


	//   ....[2]....
        /*0060*/ 	.word	0x00000130


	//   ....[3]....
        /*0064*/ 	.word	0x000002b0


	//   ....[4]....
        /*0068*/ 	.word	0x000007d0


	//   ....[5]....
        /*006c*/ 	.word	0x00001250


	//----- nvinfo : EIATTR_REG_RECONFIG
	.align		4
.L_26:
        /*0070*/ 	.byte	0x01, 0x54
	.zero		2


	//----- nvinfo : EIATTR_MBARRIER_INSTR_OFFSETS
	.align		4
        /*0074*/ 	.byte	0x04, 0x39
        /*0076*/ 	.short	(.L_28 - .L_27)


	//   ....[0]....
.L_27:
        /*0078*/ 	.word	0x00000230
        /*007c*/ 	.word	0x000000ff
        /*0080*/ 	.word	0x00000000
        /*0084*/ 	.short	0x0100
        /*0086*/ 	.byte	0x08
	.zero		1


	//   ....[1]....
        /*0088*/ 	.word	0x00000240
        /*008c*/ 	.word	0x000000ff
        /*0090*/ 	.word	0x00000018
        /*0094*/ 	.short	0x0100
        /*0096*/ 	.byte	0x08
	.zero		1


	//   ....[2]....
        /*0098*/ 	.word	0x00000250
        /*009c*/ 	.word	0x000000ff
        /*00a0*/ 	.word	0x00000008
        /*00a4*/ 	.short	0x0100
        /*00a6*/ 	.byte	0x08
	.zero		1


	//   ....[3]....
        /*00a8*/ 	.word	0x00000260
        /*00ac*/ 	.word	0x000000ff
        /*00b0*/ 	.word	0x00000020
        /*00b4*/ 	.short	0x0100
        /*00b6*/ 	.byte	0x08
	.zero		1


	//   ....[4]....
        /*00b8*/ 	.word	0x00000270
        /*00bc*/ 	.word	0x000000ff
        /*00c0*/ 	.word	0x00000010
        /*00c4*/ 	.short	0x0100
        /*00c6*/ 	.byte	0x08
	.zero		1


	//   ....[5]....
        /*00c8*/ 	.word	0x00000280
        /*00cc*/ 	.word	0x000000ff
        /*00d0*/ 	.word	0x00000028
        /*00d4*/ 	.short	0x0100
        /*00d6*/ 	.byte	0x08
	.zero		1


	//   ....[6]....
        /*00d8*/ 	.word	0x000006c0
        /*00dc*/ 	.word	0x000000ff
        /*00e0*/ 	.word	0x00000040
        /*00e4*/ 	.short	0x0100
        /*00e6*/ 	.byte	0x06
	.zero		1


	//   ....[7]....
        /*00e8*/ 	.word	0x00000760
        /*00ec*/ 	.word	0x000000ff
        /*00f0*/ 	.word	0x00000048
        /*00f4*/ 	.short	0x0100
        /*00f6*/ 	.byte	0x06
	.zero		1


	//   ....[8]....
        /*00f8*/ 	.word	0x00001970
        /*00fc*/ 	.word	0x000000ff
        /*0100*/ 	.word	0x00000000
        /*0104*/ 	.short	0x010a
        /*0106*/ 	.byte	0x06
	.zero		1


	//   ....[9]....
        /*0108*/ 	.word	0x000019b0
        /*010c*/ 	.word	0x000000ff
        /*0110*/ 	.word	0x00000000
        /*0114*/ 	.short	0x010a
        /*0116*/ 	.byte	0x06
	.zero		1


	//   ....[10]....
        /*0118*/ 	.word	0x00002960
        /*011c*/ 	.word	0x000000ff
        /*0120*/ 	.word	0x00000000
        /*0124*/ 	.short	0x010a
        /*0126*/ 	.byte	0x0e
	.zero		1


	//   ....[11]....
        /*0128*/ 	.word	0x000029a0
        /*012c*/ 	.word	0x000000ff
        /*0130*/ 	.word	0x00000000
        /*0134*/ 	.short	0x010a
        /*0136*/ 	.byte	0x0e
	.zero		1


	//   ....[12]....
        /*0138*/ 	.word	0x00003550
        /*013c*/ 	.word	0x0000000c
        /*0140*/ 	.word	0x00000000
        /*0144*/ 	.short	0x0101
        /*0146*/ 	.byte	0x3f
	.zero		1


	//   ....[13]....
        /*0148*/ 	.word	0x00003df0
        /*014c*/ 	.word	0x0000000a
        /*0150*/ 	.word	0x00000000
        /*0154*/ 	.short	0x0101
        /*0156*/ 	.byte	0x3f
	.zero		1


	//   ....[14]....
        /*0158*/ 	.word	0x0000ba50
        /*015c*/ 	.word	0x00000012
        /*0160*/ 	.word	0x00000018
        /*0164*/ 	.short	0x010a
        /*0166*/ 	.byte	0x3f
	.zero		1


	//   ....[15]....
        /*0168*/ 	.word	0x0000be80
        /*016c*/ 	.word	0x00000008
        /*0170*/ 	.word	0x00000048
        /*0174*/ 	.short	0x0101
        /*0176*/ 	.byte	0x3f
	.zero		1


	//   ....[16]....
        /*0178*/ 	.word	0x0000c5b0
        /*017c*/ 	.word	0x00000004
        /*0180*/ 	.word	0x00000000
        /*0184*/ 	.short	0x010a
        /*0186*/ 	.byte	0x3f
	.zero		1


	//   ....[17]....
        /*0188*/ 	.word	0x0000c630
        /*018c*/ 	.word	0x00000006
        /*0190*/ 	.word	0x00000000
        /*0194*/ 	.short	0x010a
        /*0196*/ 	.byte	0x3f
	.zero		1


	//   ....[18]....
        /*0198*/ 	.word	0x0000c6c0
        /*019c*/ 	.word	0x00000003
        /*01a0*/ 	.word	0x00000000
        /*01a4*/ 	.short	0x010a
        /*01a6*/ 	.byte	0x3f
	.zero		1


	//   ....[19]....
        /*01a8*/ 	.word	0x0000c730
        /*01ac*/ 	.word	0x0000000b
        /*01b0*/ 	.word	0x00000000
        /*01b4*/ 	.short	0x010a
        /*01b6*/ 	.byte	0x3f
	.zero		1


	//   ....[20]....
        /*01b8*/ 	.word	0x0000c790
        /*01bc*/ 	.word	0x0000000d
        /*01c0*/ 	.word	0x00000000
        /*01c4*/ 	.short	0x010a
        /*01c6*/ 	.byte	0x3f
	.zero		1


	//   ....[21]....
        /*01c8*/ 	.word	0x0000c860
        /*01cc*/ 	.word	0x00000012
        /*01d0*/ 	.word	0x00000018
        /*01d4*/ 	.short	0x010a
        /*01d6*/ 	.byte	0x3f
	.zero		1


	//   ....[22]....
        /*01d8*/ 	.word	0x0000c930
        /*01dc*/ 	.word	0x00000004
        /*01e0*/ 	.word	0x00000000
        /*01e4*/ 	.short	0x010a
        /*01e6*/ 	.byte	0x3f
	.zero		1


	//   ....[23]....
        /*01e8*/ 	.word	0x0000c980
        /*01ec*/ 	.word	0x00000006
        /*01f0*/ 	.word	0x00000000
        /*01f4*/ 	.short	0x010a
        /*01f6*/ 	.byte	0x3f
	.zero		1


	//----- nvinfo : EIATTR_NUM_MBARRIERS
	.align		4
.L_28:
        /*01f8*/ 	.byte	0x03, 0x38
        /*01fa*/ 	.short	0x0008


	//----- nvinfo : EIATTR_EXIT_INSTR_OFFSETS
	.align		4
        /*01fc*/ 	.byte	0x04, 0x1c
        /*01fe*/ 	.short	(.L_30 - .L_29)


	//   ....[0]....
.L_29:
        /*0200*/ 	.word	0x00000930


	//   ....[1]....
        /*0204*/ 	.word	0x00001120


	//   ....[2]....
        /*0208*/ 	.word	0x0000b190


	//   ....[3]....
        /*020c*/ 	.word	0x0000b6e0


	//   ....[4]....
        /*0210*/ 	.word	0x0000c710


	//----- nvinfo : EIATTR_MAX_THREADS
	.align		4
.L_30:
        /*0214*/ 	.byte	0x04, 0x05
        /*0216*/ 	.short	(.L_32 - .L_31)
.L_31:
        /*0218*/ 	.word	0x00000180
        /*021c*/ 	.word	0x00000001
        /*0220*/ 	.word	0x00000001


	//----- nvinfo : EIATTR_CRS_STACK_SIZE
	.align		4
.L_32:
        /*0224*/ 	.byte	0x04, 0x1e
        /*0226*/ 	.short	(.L_34 - .L_33)
.L_33:
        /*0228*/ 	.word	0x00000000


	//----- nvinfo : EIATTR_CBANK_PARAM_SIZE
	.align		4
.L_34:
        /*022c*/ 	.byte	0x03, 0x19
        /*022e*/ 	.short	0x0470


	//----- nvinfo : EIATTR_PARAM_CBANK
	.align		4
        /*0230*/ 	.byte	0x04, 0x0a
        /*0232*/ 	.short	(.L_36 - .L_35)
	.align		4
.L_35:
        /*0234*/ 	.word	index@(.nv.constant0._ZN7cutlass13device_kernelINS_4gemm6kernel13GemmUniversalIN4cute5tupleIJiiiiEEENS1_10collective13CollectiveMmaINS1_37MainloopSm90TmaGmmaWarpSpecializedFP8ILi3ENS5_IJNS4_1CILi2EEENSA_ILi1EEESC_EEENS1_35KernelTmaWarpSpecializedCooperativeEEENS5_IJNSA_ILi192EEENSA_ILi96EEENSA_ILi256EEEEEENS_12float_e4m3_tENS5_IJlSC_lEEESK_SL_NS4_8TiledMMAINS4_8MMA_AtomIJNS4_4SM904GMMA30MMA_64x96x32_F32E4M3E4M3_SS_TNILNSP_7ScaleInE1ELSR_1EEEEEENS4_6LayoutISD_NS5_IJSC_NSA_ILi0EEESV_EEEEENS5_IJNS4_10UnderscoreESY_SY_EEEEENS4_13SM90_TMA_LOADENS4_14ComposedLayoutINS4_7SwizzleILi3ELi4ELi3EEENS4_18smem_ptr_flag_bitsILi8EEENSU_INS5_IJNSA_ILi8EEENSA_ILi128EEEEEENS5_IJS18_SC_EEEEEEEvNS4_8identityENS4_23SM90_TMA_LOAD_MULTICASTES1C_vS1D_EENS_8epilogue10collective6detail29Sm90TmaWarpSpecializedAdapterINS1H_15DefaultEpilogueISK_SL_SL_NS1G_6thread17LinearCombinationISK_Li1EffLNS1L_9ScaleType4KindE0ELNS_15FloatRoundStyleE2ESK_EENS1_15EpilogueDefaultEEEEEvvEEEEvNT_6ParamsE)
        /*0238*/ 	.short	0x0210
        /*023a*/ 	.short	0x0470


	//----- nvinfo : EIATTR_SW_WAR
	.align		4
.L_36:
        /*023c*/ 	.byte	0x04, 0x36
        /*023e*/ 	.short	(.L_38 - .L_37)
.L_37:
        /*0240*/ 	.word	0x00000008
.L_38:


//--------------------- .nv.callgraph             --------------------------
	.section	.nv.callgraph,"",@"SHT_CUDA_CALLGRAPH"
	.align	4
	.sectionentsize	8
	.align		4
        /*0000*/ 	.word	0x00000000
	.align		4
        /*0004*/ 	.word	0xffffffff
	.align		4
        /*0008*/ 	.word	0x00000000
	.align		4
        /*000c*/ 	.word	0xfffffffe
	.align		4
        /*0010*/ 	.word	0x00000000
	.align		4
        /*0014*/ 	.word	0xfffffffd
	.align		4
        /*0018*/ 	.word	0x00000000
	.align		4
        /*001c*/ 	.word	0xfffffffc


//--------------------- .nv.constant4             --------------------------
	.section	.nv.constant4,"a",@progbits
	.align	8
	.align		8
.nv.constant4:
        /*0000*/ 	.dword	_ZN39_INTERNAL_c99fbb15_4_k_cu_86f039bf_82874cuda3std3__45__cpo5beginE
	.align		8
        /*0008*/ 	.dword	_ZN39_INTERNAL_c99fbb15_4_k_cu_86f039bf_82874cuda3std3__45__cpo3endE
	.align		8
        /*0010*/ 	.dword	_ZN39_INTERNAL_c99fbb15_4_k_cu_86f039bf_82874cuda3std3__45__cpo6cbeginE
	.align		8
        /*0018*/ 	.dword	_ZN39_INTERNAL_c99fbb15_4_k_cu_86f039bf_82874cuda3std3__45__cpo4cendE
	.align		8
        /*0020*/ 	.dword	_ZN39_INTERNAL_c99fbb15_4_k_cu_86f039bf_82874cuda3std3__441_GLOBAL__N__c99fbb15_4_k_cu_86f039bf_82876ignoreE
	.align		8
        /*0028*/ 	.dword	_ZN39_INTERNAL_c99fbb15_4_k_cu_86f039bf_82874cuda3std3__419piecewise_constructE
	.align		8
        /*0030*/ 	.dword	_ZN39_INTERNAL_c99fbb15_4_k_cu_86f039bf_82874cuda3std3__48in_placeE
	.align		8
        /*0038*/ 	.dword	_ZN39_INTERNAL_c99fbb15_4_k_cu_86f039bf_82874cuda3std6ranges3__45__cpo4swapE
	.align		8
        /*0040*/ 	.dword	_ZN39_INTERNAL_c99fbb15_4_k_cu_86f039bf_82874cuda3std6ranges3__45__cpo9iter_moveE
	.align		8
        /*0048*/ 	.dword	_ZN39_INTERNAL_c99fbb15_4_k_cu_86f039bf_82874cute7productE
	.align		8
        /*0050*/ 	.dword	_ZN39_INTERNAL_c99fbb15_4_k_cu_86f039bf_82874cute1_E


//--------------------- .text._ZN7cutlass13device_kernelINS_4gemm6kernel13GemmUniversalIN4cute5tupleIJiiiiEEENS1_10collective13CollectiveMmaINS1_37MainloopSm90TmaGmmaWarpSpecializedFP8ILi3ENS5_IJNS4_1CILi2EEENSA_ILi1EEESC_EEENS1_35KernelTmaWarpSpecializedCooperativeEEENS5_IJNSA_ILi192EEENSA_ILi96EEENSA_ILi256EEEEEENS_12float_e4m3_tENS5_IJlSC_lEEESK_SL_NS4_8TiledMMAINS4_8MMA_AtomIJNS4_4SM904GMMA30MMA_64x96x32_F32E4M3E4M3_SS_TNILNSP_7ScaleInE1ELSR_1EEEEEENS4_6LayoutISD_NS5_IJSC_NSA_ILi0EEESV_EEEEENS5_IJNS4_10UnderscoreESY_SY_EEEEENS4_13SM90_TMA_LOADENS4_14ComposedLayoutINS4_7SwizzleILi3ELi4ELi3EEENS4_18smem_ptr_flag_bitsILi8EEENSU_INS5_IJNSA_ILi8EEENSA_ILi128EEEEEENS5_IJS18_SC_EEEEEEEvNS4_8identityENS4_23SM90_TMA_LOAD_MULTICASTES1C_vS1D_EENS_8epilogue10collective6detail29Sm90TmaWarpSpecializedAdapterINS1H_15DefaultEpilogueISK_SL_SL_NS1G_6thread17LinearCombinationISK_Li1EffLNS1L_9ScaleType4KindE0ELNS_15FloatRoundStyleE2ESK_EENS1_15EpilogueDefaultEEEEEvvEEEEvNT_6ParamsE --------------------------
	.section	.text._ZN7cutlass13device_kernelINS_4gemm6kernel13GemmUniversalIN4cute5tupleIJiiiiEEENS1_10collective13CollectiveMmaINS1_37MainloopSm90TmaGmmaWarpSpecializedFP8ILi3ENS5_IJNS4_1CILi2EEENSA_ILi1EEESC_EEENS1_35KernelTmaWarpSpecializedCooperativeEEENS5_IJNSA_ILi192EEENSA_ILi96EEENSA_ILi256EEEEEENS_12float_e4m3_tENS5_IJlSC_lEEESK_SL_NS4_8TiledMMAINS4_8MMA_AtomIJNS4_4SM904GMMA30MMA_64x96x32_F32E4M3E4M3_SS_TNILNSP_7ScaleInE1ELSR_1EEEEEENS4_6LayoutISD_NS5_IJSC_NSA_ILi0EEESV_EEEEENS5_IJNS4_10UnderscoreESY_SY_EEEEENS4_13SM90_TMA_LOADENS4_14ComposedLayoutINS4_7SwizzleILi3ELi4ELi3EEENS4_18smem_ptr_flag_bitsILi8EEENSU_INS5_IJNSA_ILi8EEENSA_ILi128EEEEEENS5_IJS18_SC_EEEEEEEvNS4_8identityENS4_23SM90_TMA_LOAD_MULTICASTES1C_vS1D_EENS_8epilogue10collective6detail29Sm90TmaWarpSpecializedAdapterINS1H_15DefaultEpilogueISK_SL_SL_NS1G_6thread17LinearCombinationISK_Li1EffLNS1L_9ScaleType4KindE0ELNS_15FloatRoundStyleE2ESK_EENS1_15EpilogueDefaultEEEEEvvEEEEvNT_6ParamsE,"ax",@progbits
	.align	128
.text._ZN7cutlass13device_kernelINS_4gemm6kernel13GemmUniversalIN4cute5tupleIJiiiiEEENS1_10collective13CollectiveMmaINS1_37MainloopSm90TmaGmmaWarpSpecializedFP8ILi3ENS5_IJNS4_1CILi2EEENSA_ILi1EEESC_EEENS1_35KernelTmaWarpSpecializedCooperativeEEENS5_IJNSA_ILi192EEENSA_ILi96EEENSA_ILi256EEEEEENS_12float_e4m3_tENS5_IJlSC_lEEESK_SL_NS4_8TiledMMAINS4_8MMA_AtomIJNS4_4SM904GMMA30MMA_64x96x32_F32E4M3E4M3_SS_TNILNSP_7ScaleInE1ELSR_1EEEEEENS4_6LayoutISD_NS5_IJSC_NSA_ILi0EEESV_EEEEENS5_IJNS4_10UnderscoreESY_SY_EEEEENS4_13SM90_TMA_LOADENS4_14ComposedLayoutINS4_7SwizzleILi3ELi4ELi3EEENS4_18smem_ptr_flag_bitsILi8EEENSU_INS5_IJNSA_ILi8EEENSA_ILi128EEEEEENS5_IJS18_SC_EEEEEEEvNS4_8identityENS4_23SM90_TMA_LOAD_MULTICASTES1C_vS1D_EENS_8epilogue10collective6detail29Sm90TmaWarpSpecializedAdapterINS1H_15DefaultEpilogueISK_SL_SL_NS1G_6thread17LinearCombinationISK_Li1EffLNS1L_9ScaleType4KindE0ELNS_15FloatRoundStyleE2ESK_EENS1_15EpilogueDefaultEEEEEvvEEEEvNT_6ParamsE:
        .type           _ZN7cutlass13device_kernelINS_4gemm6kernel13GemmUniversalIN4cute5tupleIJiiiiEEENS1_10collective13CollectiveMmaINS1_37MainloopSm90TmaGmmaWarpSpecializedFP8ILi3ENS5_IJNS4_1CILi2EEENSA_ILi1EEESC_EEENS1_35KernelTmaWarpSpecializedCooperativeEEENS5_IJNSA_ILi192EEENSA_ILi96EEENSA_ILi256EEEEEENS_12float_e4m3_tENS5_IJlSC_lEEESK_SL_NS4_8TiledMMAINS4_8MMA_AtomIJNS4_4SM904GMMA30MMA_64x96x32_F32E4M3E4M3_SS_TNILNSP_7ScaleInE1ELSR_1EEEEEENS4_6LayoutISD_NS5_IJSC_NSA_ILi0EEESV_EEEEENS5_IJNS4_10UnderscoreESY_SY_EEEEENS4_13SM90_TMA_LOADENS4_14ComposedLayoutINS4_7SwizzleILi3ELi4ELi3EEENS4_18smem_ptr_flag_bitsILi8EEENSU_INS5_IJNSA_ILi8EEENSA_ILi128EEEEEENS5_IJS18_SC_EEEEEEEvNS4_8identityENS4_23SM90_TMA_LOAD_MULTICASTES1C_vS1D_EENS_8epilogue10collective6detail29Sm90TmaWarpSpecializedAdapterINS1H_15DefaultEpilogueISK_SL_SL_NS1G_6thread17LinearCombinationISK_Li1EffLNS1L_9ScaleType4KindE0ELNS_15FloatRoundStyleE2ESK_EENS1_15EpilogueDefaultEEEEEvvEEEEvNT_6ParamsE,@function
        .size           _ZN7cutlass13device_kernelINS_4gemm6kernel13GemmUniversalIN4cute5tupleIJiiiiEEENS1_10collective13CollectiveMmaINS1_37MainloopSm90TmaGmmaWarpSpecializedFP8ILi3ENS5_IJNS4_1CILi2EEENSA_ILi1EEESC_EEENS1_35KernelTmaWarpSpecializedCooperativeEEENS5_IJNSA_ILi192EEENSA_ILi96EEENSA_ILi256EEEEEENS_12float_e4m3_tENS5_IJlSC_lEEESK_SL_NS4_8TiledMMAINS4_8MMA_AtomIJNS4_4SM904GMMA30MMA_64x96x32_F32E4M3E4M3_SS_TNILNSP_7ScaleInE1ELSR_1EEEEEENS4_6LayoutISD_NS5_IJSC_NSA_ILi0EEESV_EEEEENS5_IJNS4_10UnderscoreESY_SY_EEEEENS4_13SM90_TMA_LOADENS4_14ComposedLayoutINS4_7SwizzleILi3ELi4ELi3EEENS4_18smem_ptr_flag_bitsILi8EEENSU_INS5_IJNSA_ILi8EEENSA_ILi128EEEEEENS5_IJS18_SC_EEEEEEEvNS4_8identityENS4_23SM90_TMA_LOAD_MULTICASTES1C_vS1D_EENS_8epilogue10collective6detail29Sm90TmaWarpSpecializedAdapterINS1H_15DefaultEpilogueISK_SL_SL_NS1G_6thread17LinearCombinationISK_Li1EffLNS1L_9ScaleType4KindE0ELNS_15FloatRoundStyleE2ESK_EENS1_15EpilogueDefaultEEEEEvvEEEEvNT_6ParamsE,(.L_x_268 - _ZN7cutlass13device_kernelINS_4gemm6kernel13GemmUniversalIN4cute5tupleIJiiiiEEENS1_10collective13CollectiveMmaINS1_37MainloopSm90TmaGmmaWarpSpecializedFP8ILi3ENS5_IJNS4_1CILi2EEENSA_ILi1EEESC_EEENS1_35KernelTmaWarpSpecializedCooperativeEEENS5_IJNSA_ILi192EEENSA_ILi96EEENSA_ILi256EEEEEENS_12float_e4m3_tENS5_IJlSC_lEEESK_SL_NS4_8TiledMMAINS4_8MMA_AtomIJNS4_4SM904GMMA30MMA_64x96x32_F32E4M3E4M3_SS_TNILNSP_7ScaleInE1ELSR_1EEEEEENS4_6LayoutISD_NS5_IJSC_NSA_ILi0EEESV_EEEEENS5_IJNS4_10UnderscoreESY_SY_EEEEENS4_13SM90_TMA_LOADENS4_14ComposedLayoutINS4_7SwizzleILi3ELi4ELi3EEENS4_18smem_ptr_flag_bitsILi8EEENSU_INS5_IJNSA_ILi8EEENSA_ILi128EEEEEENS5_IJS18_SC_EEEEEEEvNS4_8identityENS4_23SM90_TMA_LOAD_MULTICASTES1C_vS1D_EENS_8epilogue10collective6detail29Sm90TmaWarpSpecializedAdapterINS1H_15DefaultEpilogueISK_SL_SL_NS1G_6thread17LinearCombinationISK_Li1EffLNS1L_9ScaleType4KindE0ELNS_15FloatRoundStyleE2ESK_EENS1_15EpilogueDefaultEEEEEvvEEEEvNT_6ParamsE)
        .other          _ZN7cutlass13device_kernelINS_4gemm6kernel13GemmUniversalIN4cute5tupleIJiiiiEEENS1_10collective13CollectiveMmaINS1_37MainloopSm90TmaGmmaWarpSpecializedFP8ILi3ENS5_IJNS4_1CILi2EEENSA_ILi1EEESC_EEENS1_35KernelTmaWarpSpecializedCooperativeEEENS5_IJNSA_ILi192EEENSA_ILi96EEENSA_ILi256EEEEEENS_12float_e4m3_tENS5_IJlSC_lEEESK_SL_NS4_8TiledMMAINS4_8MMA_AtomIJNS4_4SM904GMMA30MMA_64x96x32_F32E4M3E4M3_SS_TNILNSP_7ScaleInE1ELSR_1EEEEEENS4_6LayoutISD_NS5_IJSC_NSA_ILi0EEESV_EEEEENS5_IJNS4_10UnderscoreESY_SY_EEEEENS4_13SM90_TMA_LOADENS4_14ComposedLayoutINS4_7SwizzleILi3ELi4ELi3EEENS4_18smem_ptr_flag_bitsILi8EEENSU_INS5_IJNSA_ILi8EEENSA_ILi128EEEEEENS5_IJS18_SC_EEEEEEEvNS4_8identityENS4_23SM90_TMA_LOAD_MULTICASTES1C_vS1D_EENS_8epilogue10collective6detail29Sm90TmaWarpSpecializedAdapterINS1H_15DefaultEpilogueISK_SL_SL_NS1G_6thread17LinearCombinationISK_Li1EffLNS1L_9ScaleType4KindE0ELNS_15FloatRoundStyleE2ESK_EENS1_15EpilogueDefaultEEEEEvvEEEEvNT_6ParamsE,@"STO_CUDA_ENTRY STV_DEFAULT"
_ZN7cutlass13device_kernelINS_4gemm6kernel13GemmUniversalIN4cute5tupleIJiiiiEEENS1_10collective13CollectiveMmaINS1_37MainloopSm90TmaGmmaWarpSpecializedFP8ILi3ENS5_IJNS4_1CILi2EEENSA_ILi1EEESC_EEENS1_35KernelTmaWarpSpecializedCooperativeEEENS5_IJNSA_ILi192EEENSA_ILi96EEENSA_ILi256EEEEEENS_12float_e4m3_tENS5_IJlSC_lEEESK_SL_NS4_8TiledMMAINS4_8MMA_AtomIJNS4_4SM904GMMA30MMA_64x96x32_F32E4M3E4M3_SS_TNILNSP_7ScaleInE1ELSR_1EEEEEENS4_6LayoutISD_NS5_IJSC_NSA_ILi0EEESV_EEEEENS5_IJNS4_10UnderscoreESY_SY_EEEEENS4_13SM90_TMA_LOADENS4_14ComposedLayoutINS4_7SwizzleILi3ELi4ELi3EEENS4_18smem_ptr_flag_bitsILi8EEENSU_INS5_IJNSA_ILi8EEENSA_ILi128EEEEEENS5_IJS18_SC_EEEEEEEvNS4_8identityENS4_23SM90_TMA_LOAD_MULTICASTES1C_vS1D_EENS_8epilogue10collective6detail29Sm90TmaWarpSpecializedAdapterINS1H_15DefaultEpilogueISK_SL_SL_NS1G_6thread17LinearCombinationISK_Li1EffLNS1L_9ScaleType4KindE0ELNS_15FloatRoundStyleE2ESK_EENS1_15EpilogueDefaultEEEEEvvEEEEvNT_6ParamsE:
[----:B------:R-:W-:Y:S01]  /*0000*/  LDC R1, c[0x0][0x28] ;  /* 0x00000a00ff017b82 */ /* 0x000fe20000000800 */
[----:B------:R-:W0:Y:S01]  /*0010*/  S2R R0, SR_TID.X ;  /* 0x0000000000007919 */ /* 0x000e220000002100 */
[----:B------:R-:W-:Y:S01]  /*0020*/  ELECT P0, URZ, PT ;  /* 0x00000000003f782f */ /* 0x000fe20003800000 */
[----:B------:R-:W-:Y:S01]  /*0030*/  BSSY B0, `(.L_x_0) ;  /* 0x000000f000007945 */ /* 0x000fe20003800000 */
[--C-:B0-----:R-:W-:Y:S02]  /*0040*/  SHF.R.U32.HI R2, RZ, 0x5, R0.reuse ;  /* 0x00000005ff027819 */ /* 0x101fe40000011600 */
[----:B------:R-:W-:-:S03]  /*0050*/  SHF.R.U32.HI R3, RZ, 0x7, R0 ;  /* 0x00000007ff037819 */ /* 0x000fc60000011600 */
[----:B------:R-:W0:Y:S04]  /*0060*/  SHFL.IDX PT, R5, R2, RZ, 0x1f ;  /* 0x00001fff02057589 */ /* 0x000e2800000e0000 */
[----:B------:R-:W1:Y:S01]  /*0070*/  SHFL.IDX PT, R3, R3, RZ, 0x1f ;  /* 0x00001fff03037589 */ /* 0x000e6200000e0000 */
[----:B0-----:R-:W-:-:S13]  /*0080*/  ISETP.NE.OR P0, PT, R5, RZ, !P0 ;  /* 0x000000ff0500720c */ /* 0x001fda0004705670 */
[----:B-1----:R-:W-:Y:S05]  /*0090*/  @P0 BRA `(.L_x_1) ;  /* 0x0000000000200947 */ /* 0x002fea0003800000 */
[----:B------:R-:W-:Y:S02]  /*00a0*/  ULDC.64 UR4, c[0x0][0x198] ;  /* 0x0000660000047ab9 */ /* 0x000fe40000000a00 */
[----:B------:R-:W-:Y:S02]  /*00b0*/  UIADD3 UR6, UP0, UR4, 0xf0, URZ ;  /* 0x000000f004067890 */ /* 0x000fe4000ff1e03f */
[----:B------:R-:W-:Y:S02]  /*00c0*/  UIADD3 UR4, UP1, UR4, 0x1f0, URZ ;  /* 0x000001f004047890 */ /* 0x000fe4000ff3e03f */
[----:B------:R-:W-:Y:S02]  /*00d0*/  UIADD3.X UR7, URZ, UR5, URZ, UP0, !UPT ;  /* 0x000000053f077290 */ /* 0x000fe400087fe43f */
[----:B------:R-:W-:-:S07]  /*00e0*/  UIADD3.X UR5, URZ, UR5, URZ, UP1, !UPT ;  /* 0x000000053f057290 */ /* 0x000fce0008ffe43f */
[----:B------:R0:W-:Y:S02]  /*00f0*/  UTMACCTL.PF [UR6] ;  /* 0x00000000060079b9 */ /* 0x0001e40008040000 */
[----:B------:R0:W-:Y:S02]  /*0100*/  UTMACCTL.PF [UR4] ;  /* 0x00000000040079b9 */ /* 0x0001e40008040000 */
[----:B0-----:R-:W-:Y:S01]  /*0110*/  NOP ;  /* 0x0000000000007918 */ /* 0x001fe20000000000 */
.L_x_1:
[----:B------:R-:W-:Y:S05]  /*0120*/  BSYNC B0 ;  /* 0x0000000000007941 */ /* 0x000fea0003800000 */
.L_x_0:
[----:B------:R-:W0:Y:S02]  /*0130*/  SHFL.IDX PT, R4, R2, RZ, 0x1f ;  /* 0x00001fff02047589 */ /* 0x000e2400000e0000 */
[----:B0-----:R-:W-:-:S13]  /*0140*/  ISETP.NE.AND P0, PT, R4, RZ, PT ;  /* 0x000000ff0400720c */ /* 0x001fda0003f05270 */
[----:B------:R-:W-:Y:S05]  /*0150*/  @P0 BRA `(.L_x_2) ;  /* 0x0000000000500947 */ /* 0x000fea0003800000 */
[----:B------:R-:W0:Y:S01]  /*0160*/  S2UR UR8, SR_CgaCtaId ;  /* 0x00000000000879c3 */ /* 0x000e220000008800 */
[----:B------:R-:W-:Y:S01]  /*0170*/  UMOV UR4, 0x400 ;  /* 0x0000040000047882 */ /* 0x000fe20000000000 */
[----:B------:R-:W-:Y:S01]  /*0180*/  UMOV UR5, 0x1 ;  /* 0x0000000100057882 */ /* 0x000fe20000000000 */
[----:B------:R-:W-:Y:S01]  /*0190*/  UMOV UR6, 0x4 ;  /* 0x0000000400067882 */ /* 0x000fe20000000000 */
[----:B------:R-:W-:Y:S01]  /*01a0*/  ELECT P0, URZ, PT ;  /* 0x00000000003f782f */ /* 0x000fe20003800000 */
[----:B------:R-:W-:-:S04]  /*01b0*/  UIADD3 UR6, -UR6, 0x100000, URZ ;  /* 0x0010000006067890 */ /* 0x000fc8000fffe13f */
[----:B------:R-:W-:Y:S02]  /*01c0*/  USHF.L.U32 UR7, UR6, 0xb, URZ ;  /* 0x0000000b06077899 */ /* 0x000fe4000800063f */
[----:B------:R-:W-:Y:S02]  /*01d0*/  USHF.L.U32 UR6, UR6, 0x1, URZ ;  /* 0x0000000106067899 */ /* 0x000fe4000800063f */
[----:B0-----:R-:W-:Y:S02]  /*01e0*/  ULEA UR8, UR8, UR4, 0x18 ;  /* 0x0000000408087291 */ /* 0x001fe4000f8ec03f */
[----:B------:R-:W-:-:S04]  /*01f0*/  UIADD3 UR4, -UR5, 0x100000, URZ ;  /* 0x0010000005047890 */ /* 0x000fc8000fffe13f */
[----:B------:R-:W-:Y:S02]  /*0200*/  USHF.L.U32 UR5, UR4, 0xb, URZ ;  /* 0x0000000b04057899 */ /* 0x000fe4000800063f */
[----:B------:R-:W-:Y:S01]  /*0210*/  USHF.L.U32 UR4, UR4, 0x1, URZ ;  /* 0x0000000104047899 */ /* 0x000fe2000800063f */
[----:B------:R-:W0:Y:S11]  /*0220*/  FENCE.VIEW.ASYNC.S ;  /* 0x00000000000073c6 */ /* 0x000e360000000000 */
[----:B0-----:R0:W1:Y:S01]  /*0230*/  SYNCS.EXCH.64 URZ, [UR8], UR4 ;  /* 0x00000004083f75b2 */ /* 0x0010620008000100 */
[----:B------:R0:W2:Y:S01]  /*0240*/  SYNCS.EXCH.64 URZ, [UR8+0x18], UR6 ;  /* 0x00001806083f75b2 */ /* 0x0000a20008000100 */
[----:B------:R0:W3:Y:S01]  /*0250*/  SYNCS.EXCH.64 URZ, [UR8+0x8], UR4 ;  /* 0x00000804083f75b2 */ /* 0x0000e20008000100 */
[----:B------:R0:W4:Y:S01]  /*0260*/  SYNCS.EXCH.64 URZ, [UR8+0x20], UR6 ;  /* 0x00002006083f75b2 */ /* 0x0001220008000100 */
[----:B------:R0:W0:Y:S01]  /*0270*/  SYNCS.EXCH.64 URZ, [UR8+0x10], UR4 ;  /* 0x00001004083f75b2 */ /* 0x0000220008000100 */
[----:B------:R0:W0:Y:S01]  /*0280*/  SYNCS.EXCH.64 URZ, [UR8+0x28], UR6 ;  /* 0x00002806083f75b2 */ /* 0x0000220008000100 */
[----:B------:R-:W-:Y:S01]  /*0290*/  NOP ;  /* 0x0000000000007918 */ /* 0x000fe20000000000 */
.L_x_2:
[----:B------:R-:W-:Y:S01]  /*02a0*/  SHF.R.S32.HI R7, RZ, 0x1f, R0 ;  /* 0x0000001fff077819 */ /* 0x000fe20000011400 */
[----:B------:R-:W5:Y:S01]  /*02b0*/  SHFL.IDX PT, R2, R2, RZ, 0x1f ;  /* 0x00001fff02027589 */ /* 0x000f6200000e0000 */
[----:B0-----:R-:W0:Y:S01]  /*02c0*/  S2UR UR8, SR_CTAID.X ;  /* 0x00000000000879c3 */ /* 0x001e220000002500 */
[----:B------:R-:W-:Y:S02]  /*02d0*/  ELECT P0, URZ, PT ;  /* 0x00000000003f782f */ /* 0x000fe40003800000 */
[----:B------:R-:W-:Y:S01]  /*02e0*/  LEA.HI R7, R7, R0, RZ, 0x7 ;  /* 0x0000000007077211 */ /* 0x000fe200078f38ff */
[----:B------:R-:W1:Y:S01]  /*02f0*/  S2R R10, SR_CTAID.Y ;  /* 0x00000000000a7919 */ /* 0x000e620000002600 */
[----:B------:R-:W-:Y:S01]  /*0300*/  SHF.R.S32.HI R9, RZ, 0x1f, R4 ;  /* 0x0000001fff097819 */ /* 0x000fe20000011404 */
[----:B------:R-:W-:Y:S01]  /*0310*/  ULDC UR4, c[0x0][0x150] ;  /* 0x0000540000047ab9 */ /* 0x000fe20000000800 */
[----:B------:R-:W-:Y:S01]  /*0320*/  LOP3.LUT R7, R7, 0xffffff80, RZ, 0xc0, !PT ;  /* 0xffffff8007077812 */ /* 0x000fe200078ec0ff */
[----:B------:R-:W-:Y:S01]  /*0330*/  VIADD R16, R3, 0xffffffff ;  /* 0xffffffff03107836 */ /* 0x000fe20000000000 */
[----:B------:R-:W-:Y:S01]  /*0340*/  LEA.HI R9, R9, R4, RZ, 0x2 ;  /* 0x0000000409097211 */ /* 0x000fe200078f10ff */
[----:B------:R-:W2:Y:S01]  /*0350*/  LDC R12, c[0x0][0x144] ;  /* 0x00005100ff0c7b82 */ /* 0x000ea20000000800 */
[----:B------:R-:W-:Y:S01]  /*0360*/  NOP ;  /* 0x0000000000007918 */ /* 0x000fe20000000000 */
[----:B------:R-:W-:Y:S01]  /*0370*/  IMAD.IADD R6, R0, 0x1, -R7 ;  /* 0x0000000100067824 */ /* 0x000fe200078e0a07 */
[----:B------:R-:W-:Y:S01]  /*0380*/  LOP3.LUT R9, R9, 0x3ffffffc, RZ, 0xc0, !PT ;  /* 0x3ffffffc09097812 */ /* 0x000fe200078ec0ff */
[----:B------:R-:W-:Y:S01]  /*0390*/  NOP ;  /* 0x0000000000007918 */ /* 0x000fe20000000000 */
[----:B------:R-:W-:-:S02]  /*03a0*/  ISETP.NE.AND P4, PT, R3, RZ, PT ;  /* 0x000000ff0300720c */ /* 0x000fc40003f85270 */
[----:B------:R-:W-:Y:S01]  /*03b0*/  SHF.R.S32.HI R7, RZ, 0x1f, R6 ;  /* 0x0000001fff077819 */ /* 0x000fe20000011406 */
[----:B------:R-:W-:Y:S01]  /*03c0*/  IMAD.IADD R4, R4, 0x1, -R9 ;  /* 0x0000000104047824 */ /* 0x000fe200078e0a09 */
[----:B------:R-:W3:Y:S01]  /*03d0*/  LDC R14, c[0x0][0x140] ;  /* 0x00005000ff0e7b82 */ /* 0x000ee20000000800 */
[----:B------:R-:W-:Y:S02]  /*03e0*/  ISETP.GE.U32.AND P6, PT, R16, 0x2, PT ;  /* 0x000000021000780c */ /* 0x000fe40003fc6070 */
[----:B------:R-:W-:Y:S02]  /*03f0*/  LEA.HI R7, R7, R6, RZ, 0x3 ;  /* 0x0000000607077211 */ /* 0x000fe400078f18ff */
[----:B-----5:R-:W-:Y:S02]  /*0400*/  ISETP.NE.OR P0, PT, R2, RZ, !P0 ;  /* 0x000000ff0200720c */ /* 0x020fe40004705670 */
[--C-:B------:R-:W-:Y:S01]  /*0410*/  SHF.R.S32.HI R2, RZ, 0x3, R7.reuse ;  /* 0x00000003ff027819 */ /* 0x100fe20000011407 */
[----:B------:R-:W5:Y:S01]  /*0420*/  LDC R13, c[0x0][0x148] ;  /* 0x00005200ff0d7b82 */ /* 0x000f620000000800 */
[----:B------:R-:W-:-:S02]  /*0430*/  SHF.R.S32.HI R7, RZ, 0x1f, R7 ;  /* 0x0000001fff077819 */ /* 0x000fc40000011407 */
[----:B0-----:R-:W-:Y:S02]  /*0440*/  I2FP.F32.U32 R8, UR8 ;  /* 0x0000000800087c45 */ /* 0x001fe40008201000 */
[----:B------:R-:W-:-:S03]  /*0450*/  LEA.HI R7, R7, R2, RZ, 0x2 ;  /* 0x0000000207077211 */ /* 0x000fc600078f10ff */
[----:B------:R-:W-:Y:S01]  /*0460*/  FMUL R8, R8, UR4 ;  /* 0x0000000408087c20 */ /* 0x000fe20008400000 */
[----:B------:R-:W-:Y:S01]  /*0470*/  LOP3.LUT R7, R7, 0xfffffffc, RZ, 0xc0, !PT ;  /* 0xfffffffc07077812 */ /* 0x000fe200078ec0ff */
[----:B------:R-:W-:Y:S01]  /*0480*/  VOTEU.ALL UP0, P0 ;  /* 0x00000000003f7886 */ /* 0x000fe20000000000 */
[----:B-1----:R-:W-:Y:S01]  /*0490*/  I2FP.F32.U32 R9, R10 ;  /* 0x0000000a00097245 */ /* 0x002fe20000201000 */
[----:B------:R-:W-:Y:S01]  /*04a0*/  ULDC UR4, c[0x0][0x154] ;  /* 0x0000550000047ab9 */ /* 0x000fe20000000800 */
[----:B------:R-:W-:Y:S01]  /*04b0*/  VOTEU.ALL UP1, P0 ;  /* 0x00000000003f7886 */ /* 0x000fe20000020000 */
[----:B------:R-:W0:Y:S01]  /*04c0*/  F2I.U32.TRUNC.NTZ R8, R8 ;  /* 0x0000000800087305 */ /* 0x000e22000020f000 */
[----:B------:R-:W-:Y:S01]  /*04d0*/  IMAD.IADD R7, R2, 0x1, -R7 ;  /* 0x0000000102077824 */ /* 0x000fe200078e0a07 */
[----:B------:R-:W1:Y:S01]  /*04e0*/  @!UP0 S2UR UR7, SR_CgaCtaId ;  /* 0x00000000000789c3 */ /* 0x000e620000008800 */
[----:B------:R-:W-:Y:S01]  /*04f0*/  @!UP0 UMOV UR6, 0x400 ;  /* 0x0000040000068882 */ /* 0x000fe20000000000 */
[----:B---3--:R-:W-:Y:S01]  /*0500*/  ISETP.EQ.U32.AND P2, PT, R14, 0x1, PT ;  /* 0x000000010e00780c */ /* 0x008fe20003f42070 */
[----:B------:R-:W-:-:S05]  /*0510*/  IMAD R7, R4, 0x4, R7 ;  /* 0x0000000404077824 */ /* 0x000fca00078e0207 */
[----:B------:R-:W-:-:S04]  /*0520*/  LEA.HI R2, R7, R7, RZ, 0x1 ;  /* 0x0000000707027211 */ /* 0x000fc800078f08ff */
[----:B------:R-:W-:Y:S01]  /*0530*/  LOP3.LUT R4, R2, 0xfffffffe, RZ, 0xc0, !PT ;  /* 0xfffffffe02047812 */ /* 0x000fe200078ec0ff */
[----:B0-----:R-:W-:Y:S02]  /*0540*/  IMAD.MOV R15, RZ, RZ, -R8 ;  /* 0x000000ffff0f7224 */ /* 0x001fe400078e0a08 */
[----:B------:R-:W-:Y:S01]  /*0550*/  FMUL R8, R9, UR4 ;  /* 0x0000000409087c20 */ /* 0x000fe20008400000 */
[----:B------:R-:W-:Y:S01]  /*0560*/  SHF.R.S32.HI R2, RZ, 0x1f, R5 ;  /* 0x0000001fff027819 */ /* 0x000fe20000011405 */
[----:B------:R-:W-:Y:S01]  /*0570*/  UMOV UR4, 0x20 ;  /* 0x0000002000047882 */ /* 0x000fe20000000000 */
[----:B--2---:R-:W-:Y:S01]  /*0580*/  IMAD R12, R12, R15, UR8 ;  /* 0x000000080c0c7e24 */ /* 0x004fe2000f8e020f */
[----:B------:R-:W-:-:S04]  /*0590*/  @!UP0 UIADD3 UR4, -UR4, 0x100000, URZ ;  /* 0x0010000004048890 */ /* 0x000fc8000fffe13f */
[----:B------:R-:W-:Y:S02]  /*05a0*/  @!UP0 USHF.L.U32 UR5, UR4, 0xb, URZ ;  /* 0x0000000b04058899 */ /* 0x000fe4000800063f */
[----:B------:R-:W-:Y:S01]  /*05b0*/  @!UP0 USHF.L.U32 UR4, UR4, 0x1, URZ ;  /* 0x0000000104048899 */ /* 0x000fe2000800063f */
[C---:B------:R-:W-:Y:S01]  /*05c0*/  IMAD.IADD R9, R7.reuse, 0x1, -R4 ;  /* 0x0000000107097824 */ /* 0x040fe200078e0a04 */
[----:B------:R-:W0:Y:S01]  /*05d0*/  F2I.U32.TRUNC.NTZ R8, R8 ;  /* 0x0000000800087305 */ /* 0x000e22000020f000 */
[----:B------:R-:W-:Y:S01]  /*05e0*/  LEA.HI R2, R2, R5, RZ, 0x2 ;  /* 0x0000000502027211 */ /* 0x000fe200078f10ff */
[----:B------:R-:W-:Y:S02]  /*05f0*/  IMAD.SHL.U32 R4, R7, 0x4, RZ ;  /* 0x0000000407047824 */ /* 0x000fe400078e00ff */
[----:B------:R-:W-:Y:S01]  /*0600*/  ISETP.NE.AND P3, PT, R9, R12, PT ;  /* 0x0000000c0900720c */ /* 0x000fe20003f65270 */
[----:B-1----:R-:W-:Y:S01]  /*0610*/  @!UP0 ULEA UR6, UR7, UR6, 0x18 ;  /* 0x0000000607068291 */ /* 0x002fe2000f8ec03f */
[----:B------:R-:W-:Y:S01]  /*0620*/  LOP3.LUT R2, R2, 0xfffffffc, RZ, 0xc0, !PT ;  /* 0xfffffffc02027812 */ /* 0x000fe200078ec0ff */
[----:B------:R-:W-:Y:S01]  /*0630*/  VOTEU.ALL UP0, P0 ;  /* 0x00000000003f7886 */ /* 0x000fe20000000000 */
[----:B------:R-:W-:-:S02]  /*0640*/  LOP3.LUT R7, R7, 0xc, R4, 0x78, !PT ;  /* 0x0000000c07077812 */ /* 0x000fc400078e7804 */
[----:B------:R-:W-:Y:S01]  /*0650*/  LOP3.LUT P0, RZ, R6, 0x7, RZ, 0xc0, !PT ;  /* 0x0000000706ff7812 */ /* 0x000fe2000780c0ff */
[----:B------:R-:W-:Y:S02]  /*0660*/  IMAD.IADD R5, R5, 0x1, -R2 ;  /* 0x0000000105057824 */ /* 0x000fe400078e0a02 */
[----:B------:R-:W-:Y:S01]  /*0670*/  IMAD.MOV.U32 R6, RZ, RZ, 0x1 ;  /* 0x00000001ff067424 */ /* 0x000fe200078e00ff */
[----:B------:R-:W-:Y:S01]  /*0680*/  ISETP.LT.U32.AND P0, PT, R7, 0x2, !P0 ;  /* 0x000000020700780c */ /* 0x000fe20004701070 */
[----:B0-----:R-:W-:Y:S01]  /*0690*/  IMAD.MOV R18, RZ, RZ, -R8 ;  /* 0x000000ffff127224 */ /* 0x001fe200078e0a08 */
[----:B------:R-:W-:Y:S01]  /*06a0*/  ISETP.NE.AND P1, PT, R5, 0x3, PT ;  /* 0x000000030500780c */ /* 0x000fe20003f25270 */
[----:B------:R-:W0:Y:S02]  /*06b0*/  FENCE.VIEW.ASYNC.S ;  /* 0x00000000000073c6 */ /* 0x000e240000000000 */
[----:B0-----:R0:W1:Y:S01]  /*06c0*/  @!UP0 SYNCS.EXCH.64 URZ, [UR6+0x40], UR4 ;  /* 0x00004004063f85b2 */ /* 0x0010620008000100 */
[----:B------:R-:W-:Y:S01]  /*06d0*/  @P3 LEA.HI R2, R7, R7, RZ, 0x1 ;  /* 0x0000000707023211 */ /* 0x000fe200078f08ff */
[----:B-----5:R-:W-:Y:S01]  /*06e0*/  IMAD R9, R13, R18, R10 ;  /* 0x000000120d097224 */ /* 0x020fe200078e020a */
[----:B------:R-:W-:-:S02]  /*06f0*/  ISETP.EQ.OR P1, PT, R5, RZ, !P1 ;  /* 0x000000ff0500720c */ /* 0x000fc40004f22670 */
[----:B------:R-:W-:Y:S02]  /*0700*/  @P3 SHF.R.S32.HI R2, RZ, 0x1, R2 ;  /* 0x00000001ff023819 */ /* 0x000fe40000011402 */
[----:B------:R-:W-:Y:S02]  /*0710*/  ISETP.EQ.AND P1, PT, R3, RZ, P1 ;  /* 0x000000ff0300720c */ /* 0x000fe40000f22270 */
[----:B------:R-:W-:Y:S02]  /*0720*/  @P3 ISETP.NE.AND P5, PT, R2, R9, PT ;  /* 0x000000090200320c */ /* 0x000fe40003fa5270 */
[----:B------:R-:W-:Y:S02]  /*0730*/  SEL R3, RZ, 0x1, !P0 ;  /* 0x00000001ff037807 */ /* 0x000fe40004000000 */
[----:B------:R-:W-:Y:S02]  /*0740*/  @P3 SEL R6, RZ, 0x1, P5 ;  /* 0x00000001ff063807 */ /* 0x000fe40002800000 */
[----:B------:R-:W-:Y:S01]  /*0750*/  SEL R4, RZ, 0x1, !P1 ;  /* 0x00000001ff047807 */ /* 0x000fe20004800000 */
[----:B------:R0:W2:Y:S01]  /*0760*/  @!UP1 SYNCS.EXCH.64 URZ, [UR6+0x48], UR4 ;  /* 0x00004804063f95b2 */ /* 0x0000a20008000100 */
[----:B------:R-:W-:Y:S01]  /*0770*/  LOP3.LUT R6, R6, R3, RZ, 0xc0, !PT ;  /* 0x0000000306067212 */ /* 0x000fe200078ec0ff */
[----:B------:R-:W-:Y:S01]  /*0780*/  NOP ;  /* 0x0000000000007918 */ /* 0x000fe20000000000 */
[----:B------:R-:W-:Y:S01]  /*0790*/  SEL R4, R4, 0x2, P6 ;  /* 0x0000000204047807 */ /* 0x000fe20003000000 */
[----:B------:R-:W-:Y:S06]  /*07a0*/  @!P2 BRA `(.L_x_3) ;  /* 0x000000000008a947 */ /* 0x000fec0003800000 */
[----:B-12-4-:R-:W-:Y:S01]  /*07b0*/  UCGABAR_ARV ;  /* 0x00000000000079c7 */ /* 0x016fe20008000000 */
[----:B------:R-:W-:Y:S05]  /*07c0*/  BRA `(.L_x_4) ;  /* 0x0000000000047947 */ /* 0x000fea0003800000 */
.L_x_3:
[----:B-12-4-:R-:W-:Y:S01]  /*07d0*/  NOP ;  /* 0x0000000000007918 */ /* 0x016fe20000000000 */
.L_x_4:
[----:B------:R-:W1:Y:S01]  /*07e0*/  LDC R2, c[0x0][0x65c] ;  /* 0x00019700ff027b82 */ /* 0x000e620000000800 */
[----:B------:R-:W-:Y:S01]  /*07f0*/  IMAD.MOV.U32 R3, RZ, RZ, RZ ;  /* 0x000000ffff037224 */ /* 0x000fe200078e00ff */
[----:B-1----:R-:W-:Y:S01]  /*0800*/  ISETP.NE.AND P3, PT, R2, 0x1, PT ;  /* 0x000000010200780c */ /* 0x002fe20003f65270 */
[----:B------:R-:W-:-:S12]  /*0810*/  IMAD.U32 R2, RZ, RZ, UR8 ;  /* 0x00000008ff027e24 */ /* 0x000fd8000f8e00ff */
[----:B------:R-:W1:Y:S01]  /*0820*/  @P3 LDC R15, c[0x0][0x10] ;  /* 0x00000400ff0f3b82 */ /* 0x000e620000000800 */
[----:B------:R-:W-:Y:S02]  /*0830*/  @P3 IMAD.MOV.U32 R11, RZ, RZ, RZ ;  /* 0x000000ffff0b3224 */ /* 0x000fe400078e00ff */
[----:B------:R-:W-:-:S05]  /*0840*/  @P3 IMAD.MOV.U32 R17, RZ, RZ, RZ ;  /* 0x000000ffff113224 */ /* 0x000fca00078e00ff */
[----:B------:R-:W2:Y:S01]  /*0850*/  @!P3 LDC R9, c[0x0][0xc] ;  /* 0x00000300ff09bb82 */ /* 0x000ea20000000800 */
[----:B-1----:R-:W-:-:S04]  /*0860*/  @P3 IMAD.WIDE.U32 R14, R15, UR8, R10 ;  /* 0x000000080f0e3c25 */ /* 0x002fc8000f8e000a */
[----:B--2---:R-:W-:-:S04]  /*0870*/  @!P3 IMAD.WIDE.U32 R8, R10, R9, R2 ;  /* 0x000000090a08b225 */ /* 0x004fc800078e0002 */
[----:B------:R-:W-:Y:S02]  /*0880*/  @P3 IMAD.MOV.U32 R2, RZ, RZ, R14 ;  /* 0x000000ffff023224 */ /* 0x000fe400078e000e */
[----:B------:R-:W-:Y:S02]  /*0890*/  @P3 IMAD.IADD R3, R15, 0x1, R17 ;  /* 0x000000010f033824 */ /* 0x000fe400078e0211 */
[----:B------:R-:W-:Y:S02]  /*08a0*/  @!P3 IMAD.MOV.U32 R2, RZ, RZ, R8 ;  /* 0x000000ffff02b224 */ /* 0x000fe400078e0008 */
[----:B------:R-:W-:Y:S01]  /*08b0*/  @!P3 IMAD.MOV.U32 R3, RZ, RZ, R9 ;  /* 0x000000ffff03b224 */ /* 0x000fe200078e0009 */
[----:B------:R-:W-:Y:S06]  /*08c0*/  @!P2 BRA `(.L_x_5) ;  /* 0x00000000000ca947 */ /* 0x000fec0003800000 */
[----:B------:R-:W-:Y:S01]  /*08d0*/  UCGABAR_WAIT ;  /* 0x0000000000007dc7 */ /* 0x000fe20008000000 */
[----:B------:R-:W-:Y:S01]  /*08e0*/  CCTL.IVALL ;  /* 0x00000000ff00798f */ /* 0x000fe20002000000 */
[----:B------:R-:W-:Y:S05]  /*08f0*/  BRA `(.L_x_6) ;  /* 0x0000000000047947 */ /* 0x000fea0003800000 */
.L_x_5:
[----:B------:R-:W-:Y:S06]  /*0900*/  BAR.SYNC.DEFER_BLOCKING 0x0 ;  /* 0x0000000000007b1d */ /* 0x000fec0000010000 */
.L_x_6:
[----:B------:R-:W-:Y:S05]  /*0910*/  @!P4 BRA `(.L_x_7) ;  /* 0x000000a80020c947 */ /* 0x000fea0003800000 */
[----:B------:R-:W-:-:S13]  /*0920*/  ISETP.GT.U32.AND P0, PT, R16, 0x1, PT ;  /* 0x000000011000780c */ /* 0x000fda0003f04070 */
[----:B0-----:R-:W-:Y:S05]  /*0930*/  @P0 EXIT ;  /* 0x000000000000094d */ /* 0x001fea0003800000 */
[----:B------:R-:W-:Y:S01]  /*0940*/  ULDC.64 UR4, c[0x0][0x650] ;  /* 0x0001940000047ab9 */ /* 0x000fe20000000a00 */
[----:B------:R-:W-:Y:S01]  /*0950*/  PRMT R14, RZ, 0x7610, R14 ;  /* 0x00007610ff0e7816 */ /* 0x000fe2000000000e */
[----:B------:R-:W-:Y:S01]  /*0960*/  IMAD.MOV.U32 R8, RZ, RZ, -0x1 ;  /* 0xffffffffff087424 */ /* 0x000fe200078e00ff */
[----:B------:R-:W-:Y:S01]  /*0970*/  ISETP.GE.U32.AND P0, PT, R2, UR4, PT ;  /* 0x0000000402007c0c */ /* 0x000fe2000bf06070 */
[----:B------:R-:W-:Y:S02]  /*0980*/  IMAD.MOV.U32 R9, RZ, RZ, -0x1 ;  /* 0xffffffffff097424 */ /* 0x000fe400078e00ff */
[----:B------:R-:W-:Y:S01]  /*0990*/  IMAD.MOV.U32 R5, RZ, RZ, -0x1 ;  /* 0xffffffffff057424 */ /* 0x000fe200078e00ff */
[----:B------:R-:W-:-:S13]  /*09a0*/  ISETP.GE.U32.AND.EX P0, PT, R3, UR5, PT, P0 ;  /* 0x0000000503007c0c */ /* 0x000fda000bf06100 */
[----:B------:R-:W-:Y:S05]  /*09b0*/  @P0 BRA `(.L_x_8) ;  /* 0x0000000400280947 */ /* 0x000fea0003800000 */
[----:B------:R-:W0:Y:S01]  /*09c0*/  LDC.64 R20, c[0x0][0x628] ;  /* 0x00018a00ff147b82 */ /* 0x000e220000000a00 */
[----:B------:R-:W-:Y:S02]  /*09d0*/  IMAD.MOV.U32 R8, RZ, RZ, R2 ;  /* 0x000000ffff087224 */ /* 0x000fe400078e0002 */
[----:B------:R-:W-:-:S05]  /*09e0*/  IMAD.MOV.U32 R9, RZ, RZ, R3 ;  /* 0x000000ffff097224 */ /* 0x000fca00078e0003 */
[----:B------:R-:W1:Y:S08]  /*09f0*/  LDC R22, c[0x0][0x630] ;  /* 0x00018c00ff167b82 */ /* 0x000e700000000800 */
[----:B------:R-:W2:Y:S01]  /*0a00*/  LDC.64 R24, c[0x0][0x620] ;  /* 0x00018800ff187b82 */ /* 0x000ea20000000a00 */
[----:B0-----:R-:W-:-:S04]  /*0a10*/  ISETP.NE.U32.AND P0, PT, R20, RZ, PT ;  /* 0x000000ff1400720c */ /* 0x001fc80003f05070 */
[----:B------:R-:W-:-:S13]  /*0a20*/  ISETP.NE.AND.EX P0, PT, R21, RZ, PT, P0 ;  /* 0x000000ff1500720c */ /* 0x000fda0003f05300 */
[----:B-12---:R-:W-:Y:S05]  /*0a30*/  @!P0 BRA `(.L_x_9) ;  /* 0x0000000000288947 */ /* 0x006fea0003800000 */
[----:B------:R-:W0:Y:S02]  /*0a40*/  LDC R5, c[0x0][0x634] ;  /* 0x00018d00ff057b82 */ /* 0x000e240000000800 */
[----:B0-----:R-:W-:-:S05]  /*0a50*/  IADD3 R5, P0, R2, R5, RZ ;  /* 0x0000000502057210 */ /* 0x001fca0007f1e0ff */
[----:B------:R-:W-:-:S04]  /*0a60*/  IMAD.X R19, RZ, RZ, R3, P0 ;  /* 0x000000ffff137224 */ /* 0x000fc800000e0603 */
[----:B------:R-:W-:-:S04]  /*0a70*/  IMAD.WIDE.U32 R8, R19, R20, RZ ;  /* 0x0000001413087225 */ /* 0x000fc800078e00ff */
[----:B------:R-:W-:-:S04]  /*0a80*/  IMAD.WIDE.U32 R14, P0, R5, R21, R8 ;  /* 0x00000015050e7225 */ /* 0x000fc80007800008 */
[----:B------:R-:W-:-:S04]  /*0a90*/  IMAD.WIDE.U32 R8, R5, R20, RZ ;  /* 0x0000001405087225 */ /* 0x000fc800078e00ff */
[----:B------:R-:W-:Y:S01]  /*0aa0*/  IMAD.X R17, RZ, RZ, RZ, P0 ;  /* 0x000000ffff117224 */ /* 0x000fe200000e06ff */
[----:B------:R-:W-:Y:S01]  /*0ab0*/  IADD3 RZ, P0, R9, R14, RZ ;  /* 0x0000000e09ff7210 */ /* 0x000fe20007f1e0ff */
[----:B------:R-:W-:-:S04]  /*0ac0*/  IMAD.MOV.U32 R16, RZ, RZ, R15 ;  /* 0x000000ffff107224 */ /* 0x000fc800078e000f */
[----:B------:R-:W-:-:S08]  /*0ad0*/  IMAD.WIDE.U32.X R8, R19, R21, R16, P0 ;  /* 0x0000001513087225 */ /* 0x000fd000000e0410 */
.L_x_9:
[-CC-:B------:R-:W-:Y:S01]  /*0ae0*/  SHF.R.U64 R27, R8, R22.reuse, R9.reuse ;  /* 0x00000016081b7219 */ /* 0x180fe20000001209 */
[----:B------:R-:W0:Y:S01]  /*0af0*/  LDC R16, c[0x0][0x618] ;  /* 0x00018600ff107b82 */ /* 0x000e220000000800 */
[----:B------:R-:W-:Y:S01]  /*0b00*/  SHF.R.U32.HI R5, RZ, R22, R9 ;  /* 0x00000016ff057219 */ /* 0x000fe20000011609 */
[----:B------:R-:W-:Y:S01]  /*0b10*/  IMAD R29, R13, R18, R10 ;  /* 0x000000120d1d7224 */ /* 0x000fe200078e020a */
[----:B------:R-:W-:-:S05]  /*0b20*/  IADD3 R11, P0, RZ, -R27, RZ ;  /* 0x8000001bff0b7210 */ /* 0x000fca0007f1e0ff */
[----:B------:R-:W1:Y:S01]  /*0b30*/  LDC.64 R22, c[0x0][0x640] ;  /* 0x00019000ff167b82 */ /* 0x000e620000000a00 */
[----:B------:R-:W-:Y:S02]  /*0b40*/  IMAD.X R5, RZ, RZ, ~R5, P0 ;  /* 0x000000ffff057224 */ /* 0x000fe400000e0e05 */
[----:B------:R-:W-:-:S04]  /*0b50*/  IMAD.WIDE.U32 R8, R11, R24, R2 ;  /* 0x000000180b087225 */ /* 0x000fc800078e0002 */
[----:B------:R-:W-:Y:S01]  /*0b60*/  IMAD R14, R5, R24, RZ ;  /* 0x00000018050e7224 */ /* 0x000fe200078e02ff */
[----:B------:R-:W2:Y:S03]  /*0b70*/  LDC R15, c[0x0][0x608] ;  /* 0x00018200ff0f7b82 */ /* 0x000ea60000000800 */
[----:B------:R-:W-:Y:S02]  /*0b80*/  IMAD R5, R11, R25, R14 ;  /* 0x000000190b057224 */ /* 0x000fe400078e020e */
[----:B------:R-:W-:Y:S02]  /*0b90*/  IMAD.MOV.U32 R14, RZ, RZ, -0x1 ;  /* 0xffffffffff0e7424 */ /* 0x000fe400078e00ff */
[----:B------:R-:W-:Y:S01]  /*0ba0*/  IMAD.IADD R5, R9, 0x1, R5 ;  /* 0x0000000109057824 */ /* 0x000fe200078e0205 */
[----:B------:R-:W3:Y:S04]  /*0bb0*/  LDC R21, c[0x0][0x658] ;  /* 0x00019600ff157b82 */ /* 0x000ee80000000800 */
[----:B0-----:R-:W-:-:S02]  /*0bc0*/  SHF.R.U64 R19, R8, R16, R5 ;  /* 0x0000001008137219 */ /* 0x001fc40000001205 */
[----:B------:R-:W-:Y:S01]  /*0bd0*/  SHF.R.U32.HI R8, RZ, R16, R5 ;  /* 0x00000010ff087219 */ /* 0x000fe20000011605 */
[----:B------:R-:W-:Y:S01]  /*0be0*/  IMAD.MOV.U32 R16, RZ, RZ, 0x1 ;  /* 0x00000001ff107424 */ /* 0x000fe200078e00ff */
[----:B------:R-:W0:Y:S01]  /*0bf0*/  LDC R20, c[0x0][0x600] ;  /* 0x00018000ff147b82 */ /* 0x000e220000000800 */
[----:B-1----:R-:W-:-:S04]  /*0c00*/  ISETP.NE.U32.AND P0, PT, R22, RZ, PT ;  /* 0x000000ff1600720c */ /* 0x002fc80003f05070 */
[----:B------:R-:W-:-:S03]  /*0c10*/  ISETP.NE.AND.EX P0, PT, R23, RZ, PT, P0 ;  /* 0x000000ff1700720c */ /* 0x000fc60003f05300 */
[----:B------:R-:W1:Y:S01]  /*0c20*/  LDC R24, c[0x0][0x648] ;  /* 0x00019200ff187b82 */ /* 0x000e620000000800 */
[-CC-:B--2---:R-:W-:Y:S02]  /*0c30*/  SHF.R.U64 R28, R19, R15.reuse, R8.reuse ;  /* 0x0000000f131c7219 */ /* 0x184fe40000001208 */
[----:B------:R-:W-:-:S05]  /*0c40*/  SHF.R.U32.HI R8, RZ, R15, R8 ;  /* 0x0000000fff087219 */ /* 0x000fca0000011608 */
[----:B------:R-:W2:Y:S01]  /*0c50*/  LDC R26, c[0x0][0x638] ;  /* 0x00018e00ff1a7b82 */ /* 0x000ea20000000800 */
[-CC-:B---3--:R-:W-:Y:S02]  /*0c60*/  SHF.R.U64 R18, R28, R21.reuse, R8.reuse ;  /* 0x000000151c127219 */ /* 0x188fe40000001208 */
[-C--:B------:R-:W-:Y:S02]  /*0c70*/  SHF.L.U32 R5, R14, R21.reuse, RZ ;  /* 0x000000150e057219 */ /* 0x080fe400000006ff */
[----:B------:R-:W-:Y:S01]  /*0c80*/  SHF.R.U32.HI R9, RZ, R21, R8 ;  /* 0x00000015ff097219 */ /* 0x000fe20000011608 */
[----:B------:R-:W-:Y:S01]  /*0c90*/  IMAD.MOV.U32 R8, RZ, RZ, R18 ;  /* 0x000000ffff087224 */ /* 0x000fe200078e0012 */
[----:B------:R-:W-:Y:S01]  /*0ca0*/  LOP3.LUT R13, RZ, R5, RZ, 0x33, !PT ;  /* 0x00000005ff0d7212 */ /* 0x000fe200078e33ff */
[----:B------:R-:W3:Y:S01]  /*0cb0*/  LDC R25, c[0x0][0x610] ;  /* 0x00018400ff197b82 */ /* 0x000ee20000000800 */
[----:B------:R-:W-:Y:S05]  /*0cc0*/  @!P0 BRA `(.L_x_10) ;  /* 0x0000000000288947 */ /* 0x000fea0003800000 */
[----:B------:R-:W4:Y:S02]  /*0cd0*/  LDC R5, c[0x0][0x64c] ;  /* 0x00019300ff057b82 */ /* 0x000f240000000800 */
[----:B----4-:R-:W-:-:S05]  /*0ce0*/  IADD3 R5, P0, R18, R5, RZ ;  /* 0x0000000512057210 */ /* 0x010fca0007f1e0ff */
        /* <DEDUP_REMOVED lines=8> */
.L_x_10:
[----:B-1----:R-:W-:Y:S01]  /*0d70*/  SHF.R.U64 R9, R8, R24, R9 ;  /* 0x0000001808097219 */ /* 0x002fe20000001209 */
[----:B0-----:R-:W-:Y:S01]  /*0d80*/  VIADD R10, R20, 0xffffffff ;  /* 0xffffffff140a7836 */ /* 0x001fe20000000000 */
[----:B------:R-:W-:Y:S01]  /*0d90*/  SHF.L.U32 R5, R16, R21, RZ ;  /* 0x0000001510057219 */ /* 0x000fe200000006ff */
[----:B------:R-:W-:Y:S01]  /*0da0*/  IMAD.MOV.U32 R14, RZ, RZ, 0x1 ;  /* 0x00000001ff0e7424 */ /* 0x000fe200078e00ff */
[----:B------:R-:W-:Y:S01]  /*0db0*/  LOP3.LUT R8, R28, R13, RZ, 0xc0, !PT ;  /* 0x0000000d1c087212 */ /* 0x000fe200078ec0ff */
[----:B------:R-:W-:Y:S01]  /*0dc0*/  IMAD.MOV R11, RZ, RZ, -R9 ;  /* 0x000000ffff0b7224 */ /* 0x000fe200078e0a09 */
[----:B------:R-:W-:Y:S02]  /*0dd0*/  SEL R12, R12, R29, !P3 ;  /* 0x0000001d0c0c7207 */ /* 0x000fe40005800000 */
[----:B------:R-:W-:Y:S01]  /*0de0*/  LOP3.LUT R10, R19, R10, RZ, 0xc0, !PT ;  /* 0x0000000a130a7212 */ /* 0x000fe200078ec0ff */
[----:B------:R-:W-:Y:S02]  /*0df0*/  IMAD R9, R5, R9, R8 ;  /* 0x0000000905097224 */ /* 0x000fe400078e0208 */
[----:B--2---:R-:W-:-:S02]  /*0e00*/  IMAD R5, R11, R26, R18 ;  /* 0x0000001a0b057224 */ /* 0x004fc400078e0212 */
[----:B---3--:R-:W-:Y:S02]  /*0e10*/  IMAD R12, R9, R25, R12 ;  /* 0x00000019090c7224 */ /* 0x008fe400078e020c */
[----:B------:R-:W-:-:S05]  /*0e20*/  IMAD R5, R5, R20, R10 ;  /* 0x0000001405057224 */ /* 0x000fca00078e020a */
[----:B------:R-:W-:Y:S02]  /*0e30*/  SEL R9, R5, R12, !P3 ;  /* 0x0000000c05097207 */ /* 0x000fe40005800000 */
[----:B------:R-:W-:Y:S01]  /*0e40*/  SEL R8, R12, R5, !P3 ;  /* 0x000000050c087207 */ /* 0x000fe20005800000 */
[----:B------:R-:W-:-:S07]  /*0e50*/  IMAD.MOV.U32 R5, RZ, RZ, R27 ;  /* 0x000000ffff057224 */ /* 0x000fce00078e001b */
.L_x_8:
[----:B------:R-:W-:-:S08]  /*0e60*/  NOP ;  /* 0x0000000000007918 */ /* 0x000fd00000000000 */
[----:B------:R-:W0:Y:S02]  /*0e70*/  USETMAXREG.TRY_ALLOC.CTAPOOL UP0, 0xe8 ;  /* 0x000000e8000079c8 */ /* 0x000e240008000600 */
[----:B0-----:R-:W-:-:S13]  /*0e80*/  PLOP3.LUT P0, PT, PT, PT, UP0, 0x80, 0x0 ;  /* 0x000000000000781c */ /* 0x001fda0003f0f008 */
[----:B------:R-:W-:Y:S05]  /*0e90*/  @!P0 BRA `(.L_x_8) ;  /* 0xfffffffc00f08947 */ /* 0x000fea000383ffff */
[----:B------:R-:W-:Y:S01]  /*0ea0*/  ULDC.64 UR4, c[0x0][0x598] ;  /* 0x0001660000047ab9 */ /* 0x000fe20000000a00 */
[----:B------:R-:W-:Y:S01]  /*0eb0*/  ULDC.64 UR20, c[0x0][0x208] ;  /* 0x0000820000147ab9 */ /* 0x000fe20000000a00 */
[----:B------:R-:W-:-:S04]  /*0ec0*/  ISETP.NE.U32.AND P0, PT, RZ, UR4, PT ;  /* 0x00000004ff007c0c */ /* 0x000fc8000bf05070 */
[----:B------:R-:W-:-:S13]  /*0ed0*/  ISETP.NE.AND.EX P0, PT, RZ, UR5, PT, P0 ;  /* 0x00000005ff007c0c */ /* 0x000fda000bf05300 */
[----:B------:R-:W-:Y:S05]  /*0ee0*/  @!P0 BRA `(.L_x_11) ;  /* 0x00000000001c8947 */ /* 0x000fea0003800000 */
[----:B------:R-:W0:Y:S02]  /*0ef0*/  LDC.64 R10, c[0x0][0x598] ;  /* 0x00016600ff0a7b82 */ /* 0x000e240000000a00 */
[----:B0-----:R-:W2:Y:S02]  /*0f00*/  LDG.E.64 R10, desc[UR20][R10.64] ;  /* 0x000000140a0a7981 */ /* 0x001ea4000c1e1b00 */
[----:B--2---:R-:W-:-:S04]  /*0f10*/  ISETP.NE.U32.AND P0, PT, R10, RZ, PT ;  /* 0x000000ff0a00720c */ /* 0x004fc80003f05070 */
[----:B------:R-:W-:-:S13]  /*0f20*/  ISETP.NE.AND.EX P0, PT, R11, RZ, PT, P0 ;  /* 0x000000ff0b00720c */ /* 0x000fda0003f05300 */
[----:B------:R-:W-:Y:S05]  /*0f30*/  @!P0 BRA `(.L_x_11) ;  /* 0x0000000000088947 */ /* 0x000fea0003800000 */
[----:B------:R0:W5:Y:S01]  /*0f40*/  LD.E R20, desc[UR20][R10.64] ;  /* 0x000000140a147980 */ /* 0x000162000c101900 */
[----:B------:R-:W-:Y:S05]  /*0f50*/  BRA `(.L_x_12) ;  /* 0x0000000000207947 */ /* 0x000fea0003800000 */
.L_x_11:
[----:B------:R-:W-:Y:S02]  /*0f60*/  ULDC.64 UR4, c[0x0][0x588] ;  /* 0x0001620000047ab9 */ /* 0x000fe40000000a00 */
[----:B------:R-:W-:-:S04]  /*0f70*/  ISETP.NE.U32.AND P0, PT, RZ, UR4, PT ;  /* 0x00000004ff007c0c */ /* 0x000fc8000bf05070 */
[----:B------:R-:W-:-:S13]  /*0f80*/  ISETP.NE.AND.EX P0, PT, RZ, UR5, PT, P0 ;  /* 0x00000005ff007c0c */ /* 0x000fda000bf05300 */
[----:B------:R-:W-:Y:S05]  /*0f90*/  @!P0 BRA `(.L_x_13) ;  /* 0x00000000000c8947 */ /* 0x000fea0003800000 */
[----:B------:R-:W0:Y:S02]  /*0fa0*/  LDC.64 R20, c[0x0][0x588] ;  /* 0x00016200ff147b82 */ /* 0x000e240000000a00 */
[----:B0-----:R1:W5:Y:S01]  /*0fb0*/  LDG.E R20, desc[UR20][R20.64] ;  /* 0x0000001414147981 */ /* 0x001362000c1e1900 */
[----:B------:R-:W-:Y:S05]  /*0fc0*/  BRA `(.L_x_12) ;  /* 0x0000000000047947 */ /* 0x000fea0003800000 */
.L_x_13:
[----:B------:R-:W2:Y:S02]  /*0fd0*/  LDC R20, c[0x0][0x580] ;  /* 0x00016000ff147b82 */ /* 0x000ea40000000800 */
.L_x_12:
[----:B------:R-:W-:Y:S02]  /*0fe0*/  ULDC.64 UR4, c[0x0][0x5a0] ;  /* 0x0001680000047ab9 */ /* 0x000fe40000000a00 */
[----:B------:R-:W-:-:S04]  /*0ff0*/  ISETP.NE.U32.AND P0, PT, RZ, UR4, PT ;  /* 0x00000004ff007c0c */ /* 0x000fc8000bf05070 */
[----:B------:R-:W-:-:S13]  /*1000*/  ISETP.NE.AND.EX P0, PT, RZ, UR5, PT, P0 ;  /* 0x00000005ff007c0c */ /* 0x000fda000bf05300 */
[----:B------:R-:W-:Y:S05]  /*1010*/  @!P0 BRA `(.L_x_14) ;  /* 0x00000000001c8947 */ /* 0x000fea0003800000 */
[----:B0-----:R-:W0:Y:S02]  /*1020*/  LDC.64 R10, c[0x0][0x5a0] ;  /* 0x00016800ff0a7b82 */ /* 0x001e240000000a00 */
[----:B0-----:R-:W3:Y:S02]  /*1030*/  LDG.E.64 R10, desc[UR20][R10.64] ;  /* 0x000000140a0a7981 */ /* 0x001ee4000c1e1b00 */
[----:B---3--:R-:W-:-:S04]  /*1040*/  ISETP.NE.U32.AND P0, PT, R10, RZ, PT ;  /* 0x000000ff0a00720c */ /* 0x008fc80003f05070 */
[----:B------:R-:W-:-:S13]  /*1050*/  ISETP.NE.AND.EX P0, PT, R11, RZ, PT, P0 ;  /* 0x000000ff0b00720c */ /* 0x000fda0003f05300 */
[----:B------:R-:W-:Y:S05]  /*1060*/  @!P0 BRA `(.L_x_14) ;  /* 0x0000000000088947 */ /* 0x000fea0003800000 */
[----:B-1----:R0:W5:Y:S01]  /*1070*/  LD.E R21, desc[UR20][R10.64] ;  /* 0x000000140a157980 */ /* 0x002162000c101900 */
[----:B------:R-:W-:Y:S05]  /*1080*/  BRA `(.L_x_15) ;  /* 0x0000000000207947 */ /* 0x000fea0003800000 */
.L_x_14:
[----:B------:R-:W-:Y:S02]  /*1090*/  ULDC.64 UR4, c[0x0][0x590] ;  /* 0x0001640000047ab9 */ /* 0x000fe40000000a00 */
[----:B------:R-:W-:-:S04]  /*10a0*/  ISETP.NE.U32.AND P0, PT, RZ, UR4, PT ;  /* 0x00000004ff007c0c */ /* 0x000fc8000bf05070 */
[----:B------:R-:W-:-:S13]  /*10b0*/  ISETP.NE.AND.EX P0, PT, RZ, UR5, PT, P0 ;  /* 0x00000005ff007c0c */ /* 0x000fda000bf05300 */
[----:B------:R-:W-:Y:S05]  /*10c0*/  @!P0 BRA `(.L_x_16) ;  /* 0x00000000000c8947 */ /* 0x000fea0003800000 */
[----:B0-----:R-:W1:Y:S02]  /*10d0*/  LDC.64 R10, c[0x0][0x590] ;  /* 0x00016400ff0a7b82 */ /* 0x001e640000000a00 */
[----:B-1----:R1:W5:Y:S01]  /*10e0*/  LDG.E R21, desc[UR20][R10.64] ;  /* 0x000000140a157981 */ /* 0x002362000c1e1900 */
[----:B------:R-:W-:Y:S05]  /*10f0*/  BRA `(.L_x_15) ;  /* 0x0000000000047947 */ /* 0x000fea0003800000 */
.L_x_16:
[----:B-1----:R-:W3:Y:S02]  /*1100*/  LDC R21, c[0x0][0x584] ;  /* 0x00016100ff157b82 */ /* 0x002ee40000000800 */
.L_x_15:
[----:B------:R-:W-:-:S13]  /*1110*/  LOP3.LUT P0, RZ, R14, 0xff, RZ, 0xc0, !PT ;  /* 0x000000ff0eff7812 */ /* 0x000fda000780c0ff */
[----:B------:R-:W-:Y:S05]  /*1120*/  @!P0 EXIT ;  /* 0x000000000000894d */ /* 0x000fea0003800000 */
[----:B------:R-:W-:Y:S01]  /*1130*/  ULDC UR4, c[0x0][0x28c] ;  /* 0x0000a30000047ab9 */ /* 0x000fe20000000800 */
[----:B------:R-:W-:Y:S01]  /*1140*/  LOP3.LUT R214, R4, 0x1, RZ, 0xfc, !PT ;  /* 0x0000000104d67812 */ /* 0x000fe200078efcff */
[----:B------:R-:W-:-:S04]  /*1150*/  UIADD3 UR4, UR4, 0xff, URZ ;  /* 0x000000ff04047890 */ /* 0x000fc8000fffe03f */
[----:B------:R-:W-:-:S04]  /*1160*/  USHF.R.S32.HI UR5, URZ, 0x1f, UR4 ;  /* 0x0000001f3f057899 */ /* 0x000fc80008011404 */
[----:B------:R-:W-:-:S03]  /*1170*/  ULEA.HI UR5, UR5, UR4, URZ, 0x8 ;  /* 0x0000000405057291 */ /* 0x000fc6000f8f403f */
[----:B------:R-:W-:Y:S01]  /*1180*/  UMOV UR4, URZ ;  /* 0x0000003f00047c82 */ /* 0x000fe20008000000 */
[----:B------:R-:W-:-:S03]  /*1190*/  USHF.R.S32.HI UR9, URZ, 0x8, UR5 ;  /* 0x000000083f097899 */ /* 0x000fc60008011405 */
[----:B------:R-:W-:-:S09]  /*11a0*/  UMOV UR5, URZ ;  /* 0x0000003f00057c82 */ /* 0x000fd20008000000 */
.L_x_235:
[----:B01----:R-:W-:Y:S01]  /*11b0*/  LOP3.LUT R10, R0, 0x80, RZ, 0xc0, !PT ;  /* 0x00000080000a7812 */ /* 0x003fe200078ec0ff */
[----:B------:R-:W0:Y:S01]  /*11c0*/  S2UR UR12, SR_CgaCtaId ;  /* 0x00000000000c79c3 */ /* 0x000e220000008800 */
[----:B------:R-:W-:Y:S01]  /*11d0*/  UMOV UR11, 0x400 ;  /* 0x00000400000b7882 */ /* 0x000fe20000000000 */
[----:B------:R-:W-:Y:S01]  /*11e0*/  UMOV UR6, URZ ;  /* 0x0000003f00067c82 */ /* 0x000fe20008000000 */
[----:B------:R-:W-:Y:S01]  /*11f0*/  SHF.R.U32.HI R10, RZ, 0x7, R10 ;  /* 0x00000007ff0a7819 */ /* 0x000fe2000001160a */
[----:B------:R-:W-:Y:S01]  /*1200*/  UMOV UR7, URZ ;  /* 0x0000003f00077c82 */ /* 0x000fe20008000000 */
[----:B------:R-:W-:Y:S02]  /*1210*/  CS2R R22, SRZ ;  /* 0x0000000000167805 */ /* 0x000fe4000001ff00 */
[----:B------:R-:W-:Y:S02]  /*1220*/  CS2R R120, SRZ ;  /* 0x0000000000787805 */ /* 0x000fe4000001ff00 */
[----:B------:R-:W-:Y:S01]  /*1230*/  CS2R R122, SRZ ;  /* 0x00000000007a7805 */ /* 0x000fe2000001ff00 */
[----:B------:R-:W1:Y:S01]  /*1240*/  LDC R11, c[0x0][0x28c] ;  /* 0x0000a300ff0b7b82 */ /* 0x000e620000000800 */
[----:B----4-:R-:W4:Y:S01]  /*1250*/  SHFL.IDX PT, R10, R10, RZ, 0x1f ;  /* 0x00001fff0a0a7589 */ /* 0x010f2200000e0000 */
[----:B------:R-:W-:-:S02]  /*1260*/  CS2R R124, SRZ ;  /* 0x00000000007c7805 */ /* 0x000fc4000001ff00 */
[----:B------:R-:W-:Y:S02]  /*1270*/  CS2R R126, SRZ ;  /* 0x00000000007e7805 */ /* 0x000fe4000001ff00 */
[----:B------:R-:W-:Y:S02]  /*1280*/  CS2R R128, SRZ ;  /* 0x0000000000807805 */ /* 0x000fe4000001ff00 */
[----:B------:R-:W-:Y:S02]  /*1290*/  CS2R R130, SRZ ;  /* 0x0000000000827805 */ /* 0x000fe4000001ff00 */
[----:B------:R-:W-:Y:S02]  /*12a0*/  CS2R R132, SRZ ;  /* 0x0000000000847805 */ /* 0x000fe4000001ff00 */
[----:B------:R-:W-:Y:S02]  /*12b0*/  CS2R R134, SRZ ;  /* 0x0000000000867805 */ /* 0x000fe4000001ff00 */
[----:B------:R-:W-:-:S02]  /*12c0*/  CS2R R136, SRZ ;  /* 0x0000000000887805 */ /* 0x000fc4000001ff00 */
[----:B------:R-:W-:Y:S02]  /*12d0*/  CS2R R138, SRZ ;  /* 0x00000000008a7805 */ /* 0x000fe4000001ff00 */
[----:B------:R-:W-:Y:S02]  /*12e0*/  CS2R R140, SRZ ;  /* 0x00000000008c7805 */ /* 0x000fe4000001ff00 */
[----:B------:R-:W-:Y:S02]  /*12f0*/  CS2R R142, SRZ ;  /* 0x00000000008e7805 */ /* 0x000fe4000001ff00 */
[----:B------:R-:W-:Y:S02]  /*1300*/  CS2R R144, SRZ ;  /* 0x0000000000907805 */ /* 0x000fe4000001ff00 */
[----:B------:R-:W-:Y:S02]  /*1310*/  CS2R R146, SRZ ;  /* 0x0000000000927805 */ /* 0x000fe4000001ff00 */
[----:B------:R-:W-:-:S02]  /*1320*/  CS2R R148, SRZ ;  /* 0x0000000000947805 */ /* 0x000fc4000001ff00 */
[----:B------:R-:W-:Y:S01]  /*1330*/  CS2R R150, SRZ ;  /* 0x0000000000967805 */ /* 0x000fe2000001ff00 */
[----:B0-----:R-:W-:Y:S01]  /*1340*/  ULEA UR11, UR12, UR11, 0x18 ;  /* 0x0000000b0c0b7291 */ /* 0x001fe2000f8ec03f */
[----:B------:R-:W-:Y:S02]  /*1350*/  CS2R R152, SRZ ;  /* 0x0000000000987805 */ /* 0x000fe4000001ff00 */
[----:B------:R-:W-:Y:S01]  /*1360*/  CS2R R154, SRZ ;  /* 0x00000000009a7805 */ /* 0x000fe2000001ff00 */
[----:B------:R-:W-:Y:S01]  /*1370*/  UMOV UR12, UR5 ;  /* 0x00000005000c7c82 */ /* 0x000fe20008000000 */
[----:B------:R-:W-:Y:S02]  /*1380*/  CS2R R156, SRZ ;  /* 0x00000000009c7805 */ /* 0x000fe4000001ff00 */
[----:B------:R-:W-:Y:S02]  /*1390*/  CS2R R158, SRZ ;  /* 0x00000000009e7805 */ /* 0x000fe4000001ff00 */
[----:B------:R-:W-:-:S02]  /*13a0*/  CS2R R160, SRZ ;  /* 0x0000000000a07805 */ /* 0x000fc4000001ff00 */
[----:B------:R-:W-:Y:S02]  /*13b0*/  CS2R R162, SRZ ;  /* 0x0000000000a27805 */ /* 0x000fe4000001ff00 */
[----:B-1----:R-:W-:Y:S02]  /*13c0*/  ISETP.GE.AND P0, PT, R11, 0x1, PT ;  /* 0x000000010b00780c */ /* 0x002fe40003f06270 */
[----:B------:R-:W-:Y:S02]  /*13d0*/  CS2R R164, SRZ ;  /* 0x0000000000a47805 */ /* 0x000fe4000001ff00 */
[----:B----4-:R-:W-:Y:S02]  /*13e0*/  R2UR UR8, R10 ;  /* 0x000000000a0872ca */ /* 0x010fe400000e0000 */
        /* <DEDUP_REMOVED lines=11> */
[----:B------:R-:W-:Y:S01]  /*14a0*/  CS2R R188, SRZ ;  /* 0x0000000000bc7805 */ /* 0x000fe2000001ff00 */
[----:B------:R-:W-:Y:S01]  /*14b0*/  ULEA.HI UR10, UR8, UR8, URZ, 0x1 ;  /* 0x00000008080a7291 */ /* 0x000fe2000f8f083f */
[----:B------:R-:W-:Y:S02]  /*14c0*/  CS2R R190, SRZ ;  /* 0x0000000000be7805 */ /* 0x000fe4000001ff00 */
[----:B------:R-:W-:-:S02]  /*14d0*/  CS2R R192, SRZ ;  /* 0x0000000000c07805 */ /* 0x000fc4000001ff00 */
[----:B------:R-:W-:Y:S01]  /*14e0*/  CS2R R194, SRZ ;  /* 0x0000000000c27805 */ /* 0x000fe2000001ff00 */
[----:B------:R-:W-:Y:S01]  /*14f0*/  ULOP3.LUT UR10, UR10, 0x7fffe, URZ, 0xc0, !UPT ;  /* 0x0007fffe0a0a7892 */ /* 0x000fe2000f8ec03f */
[----:B------:R-:W-:Y:S02]  /*1500*/  CS2R R196, SRZ ;  /* 0x0000000000c47805 */ /* 0x000fe4000001ff00 */
[----:B------:R-:W-:Y:S02]  /*1510*/  CS2R R198, SRZ ;  /* 0x0000000000c67805 */ /* 0x000fe4000001ff00 */
[----:B------:R-:W-:Y:S01]  /*1520*/  CS2R R200, SRZ ;  /* 0x0000000000c87805 */ /* 0x000fe2000001ff00 */
[----:B------:R-:W-:Y:S01]  /*1530*/  UIADD3 UR10, UR8, -UR10, URZ ;  /* 0x8000000a080a7290 */ /* 0x000fe2000fffe03f */
[----:B------:R-:W-:Y:S02]  /*1540*/  CS2R R202, SRZ ;  /* 0x0000000000ca7805 */ /* 0x000fe4000001ff00 */
[----:B------:R-:W-:Y:S01]  /*1550*/  CS2R R204, SRZ ;  /* 0x0000000000cc7805 */ /* 0x000fe2000001ff00 */
[----:B------:R-:W-:Y:S01]  /*1560*/  UMOV UR8, URZ ;  /* 0x0000003f00087c82 */ /* 0x000fe20008000000 */
[----:B------:R-:W-:Y:S01]  /*1570*/  ULEA UR10, UR10, UR11, 0xd ;  /* 0x0000000b0a0a7291 */ /* 0x000fe2000f8e683f */
[----:B------:R-:W-:-:S02]  /*1580*/  CS2R R206, SRZ ;  /* 0x0000000000ce7805 */ /* 0x000fc4000001ff00 */
[----:B------:R-:W-:Y:S02]  /*1590*/  CS2R R208, SRZ ;  /* 0x0000000000d07805 */ /* 0x000fe4000001ff00 */
[----:B------:R-:W-:Y:S01]  /*15a0*/  CS2R R210, SRZ ;  /* 0x0000000000d27805 */ /* 0x000fe2000001ff00 */
[----:B------:R-:W-:Y:S01]  /*15b0*/  UIADD3 UR10, UR10, 0x100, URZ ;  /* 0x000001000a0a7890 */ /* 0x000fe2000fffe03f */
[----:B------:R-:W-:Y:S01]  /*15c0*/  CS2R R212, SRZ ;  /* 0x0000000000d47805 */ /* 0x000fe2000001ff00 */
[----:B------:R-:W-:Y:S01]  /*15d0*/  IMAD.U32 R14, RZ, RZ, UR4 ;  /* 0x00000004ff0e7e24 */ /* 0x000fe2000f8e00ff */
[----:B------:R-:W-:Y:S01]  /*15e0*/  CS2R R72, SRZ ;  /* 0x0000000000487805 */ /* 0x000fe2000001ff00 */
[----:B------:R-:W-:Y:S01]  /*15f0*/  USHF.R.U32.HI UR10, URZ, 0x4, UR10 ;  /* 0x000000043f0a7899 */ /* 0x000fe2000801160a */
[----:B------:R-:W-:Y:S02]  /*1600*/  CS2R R74, SRZ ;  /* 0x00000000004a7805 */ /* 0x000fe4000001ff00 */
[----:B------:R-:W-:-:S02]  /*1610*/  CS2R R76, SRZ ;  /* 0x00000000004c7805 */ /* 0x000fc4000001ff00 */
[----:B------:R-:W-:Y:S01]  /*1620*/  CS2R R78, SRZ ;  /* 0x00000000004e7805 */ /* 0x000fe2000001ff00 */
[----:B------:R-:W-:Y:S01]  /*1630*/  ULOP3.LUT UR10, UR10, 0x3fff, URZ, 0xc0, !UPT ;  /* 0x00003fff0a0a7892 */ /* 0x000fe2000f8ec03f */
        /* <DEDUP_REMOVED lines=43> */
[----:B------:R-:W-:Y:S01]  /*18f0*/  CS2R R70, SRZ ;  /* 0x0000000000467805 */ /* 0x000fe2000001ff00 */
[----:B------:R-:W-:Y:S06]  /*1900*/  @!P0 BRA `(.L_x_17) ;  /* 0x0000000c00d08947 */ /* 0x000fec0003800000 */
[----:B------:R-:W-:-:S13]  /*1910*/  ISETP.NE.AND P1, PT, R214, 0x3, PT ;  /* 0x00000003d600780c */ /* 0x000fda0003f25270 */
[----:B------:R-:W-:Y:S05]  /*1920*/  @!P1 BRA `(.L_x_18) ;  /* 0x0000000000049947 */ /* 0x000fea0003800000 */
[----:B------:R-:W-:Y:S01]  /*1930*/  BPT.TRAP 0x1 ;  /* 0x000000040000795c */ /* 0x000fe20000300000 */
.L_x_18:
[----:B------:R-:W-:Y:S01]  /*1940*/  ULEA UR6, UR5, UR11, 0x3 ;  /* 0x0000000b05067291 */ /* 0x000fe2000f8e183f */
[----:B------:R-:W-:-:S05]  /*1950*/  IMAD.U32 R10, RZ, RZ, UR4 ;  /* 0x00000004ff0a7e24 */ /* 0x000fca000f8e00ff */
[----:B------:R-:W-:-:S04]  /*1960*/  SHF.L.U32 R10, R10, 0x1f, RZ ;  /* 0x0000001f0a0a7819 */ /* 0x000fc800000006ff */
[----:B------:R0:W1:Y:S01]  /*1970*/  SYNCS.PHASECHK.TRANS64.TRYWAIT P0, [UR6], R10 ;  /* 0x0000000aff0075a7 */ /* 0x0000620008000146 */
[----:B------:R-:W-:Y:S05]  /*1980*/  @!P1 BRA `(.L_x_19) ;  /* 0x0000000000049947 */ /* 0x000fea0003800000 */
[----:B------:R-:W-:Y:S01]  /*1990*/  BPT.TRAP 0x1 ;  /* 0x000000040000795c */ /* 0x000fe20000300000 */
.L_x_19:
[----:B-1----:R-:W-:Y:S05]  /*19a0*/  @P0 BRA `(.L_x_20) ;  /* 0x0000000000080947 */ /* 0x002fea0003800000 */
[----:B------:R-:W1:Y:S02]  /*19b0*/  SYNCS.PHASECHK.TRANS64.TRYWAIT P0, [UR6], R10 ;  /* 0x0000000aff0075a7 */ /* 0x000e640008000146 */
[----:B-1----:R-:W-:Y:S05]  /*19c0*/  @!P0 BRA `(.L_x_21) ;  /* 0x000000ac00548947 */ /* 0x002fea0003800000 */
.L_x_20:
[----:B------:R-:W-:Y:S01]  /*19d0*/  UIADD3 UR6, UR11, 0x24100, URZ ;  /* 0x000241000b067890 */ /* 0x000fe2000fffe03f */
[----:B------:R-:W-:Y:S01]  /*19e0*/  WARPGROUP.ARRIVE ;  /* 0x00000000000079c5 */ /* 0x000fe20000000000 */
[----:B------:R-:W-:Y:S01]  /*19f0*/  ULOP3.LUT UR8, UR10, 0x10000, URZ, 0xfc, !UPT ;  /* 0x000100000a087892 */ /* 0x000fe2000f8efc3f */
[----:B------:R-:W-:Y:S01]  /*1a00*/  CS2R R22, SRZ ;  /* 0x0000000000167805 */ /* 0x000fe2000001ff00 */
[----:B------:R-:W-:Y:S01]  /*1a10*/  USHF.R.U32.HI UR6, URZ, 0x4, UR6 ;  /* 0x000000043f067899 */ /* 0x000fe20008011606 */
[----:B------:R-:W-:Y:S01]  /*1a20*/  CS2R R120, SRZ ;  /* 0x0000000000787805 */ /* 0x000fe2000001ff00 */
[----:B------:R-:W-:Y:S01]  /*1a30*/  UIMAD UR8, UR5, 0xc00, UR8 ;  /* 0x00000c00050878a4 */ /* 0x000fe2000f8e0208 */
[----:B------:R-:W-:Y:S01]  /*1a40*/  CS2R R122, SRZ ;  /* 0x00000000007a7805 */ /* 0x000fe2000001ff00 */
[----:B------:R-:W-:Y:S01]  /*1a50*/  ULOP3.LUT UR6, UR6, 0x3fff, URZ, 0xc0, !UPT ;  /* 0x00003fff06067892 */ /* 0x000fe2000f8ec03f */
[----:B------:R-:W-:Y:S01]  /*1a60*/  CS2R R124, SRZ ;  /* 0x00000000007c7805 */ /* 0x000fe2000001ff00 */
[----:B------:R-:W-:Y:S01]  /*1a70*/  UMOV UR17, 0x40000040 ;  /* 0x4000004000117882 */ /* 0x000fe20000000000 */
[----:B------:R-:W-:Y:S01]  /*1a80*/  UMOV UR19, 0x40000040 ;  /* 0x4000004000137882 */ /* 0x000fe20000000000 */
[----:B------:R-:W-:Y:S01]  /*1a90*/  ULOP3.LUT UR6, UR6, 0x10000, URZ, 0xfc, !UPT ;  /* 0x0001000006067892 */ /* 0x000fe2000f8efc3f */
[----:B------:R-:W-:Y:S01]  /*1aa0*/  CS2R R126, SRZ ;  /* 0x00000000007e7805 */ /* 0x000fe2000001ff00 */
[----:B------:R-:W-:Y:S01]  /*1ab0*/  UMOV UR16, UR8 ;  /* 0x0000000800107c82 */ /* 0x000fe20008000000 */
[----:B------:R-:W-:Y:S01]  /*1ac0*/  UIADD3 UR7, UR8, 0x606, URZ ;  /* 0x0000060608077890 */ /* 0x000fe2000fffe03f */
[----:B------:R-:W-:Y:S01]  /*1ad0*/  CS2R R128, SRZ ;  /* 0x0000000000807805 */ /* 0x000fe2000001ff00 */
[----:B------:R-:W-:Y:S01]  /*1ae0*/  UIMAD UR12, UR5, 0x600, UR6 ;  /* 0x00000600050c78a4 */ /* 0x000fe2000f8e0206 */
[----:B------:R-:W-:Y:S01]  /*1af0*/  CS2R R130, SRZ ;  /* 0x0000000000827805 */ /* 0x000fe2000001ff00 */
[----:B------:R-:W-:Y:S01]  /*1b00*/  UMOV UR13, 0x40000040 ;  /* 0x40000040000d7882 */ /* 0x000fe20000000000 */
[----:B------:R-:W-:Y:S01]  /*1b10*/  UMOV UR15, 0x40000040 ;  /* 0x40000040000f7882 */ /* 0x000fe20000000000 */
[----:B------:R-:W-:Y:S01]  /*1b20*/  UIADD3 UR14, UR12, 0x306, URZ ;  /* 0x000003060c0e7890 */ /* 0x000fe2000fffe03f */
[----:B------:R-:W-:Y:S01]  /*1b30*/  CS2R R132, SRZ ;  /* 0x0000000000847805 */ /* 0x000fe2000001ff00 */
[----:B------:R-:W-:Y:S01]  /*1b40*/  UMOV UR6, 0x8 ;  /* 0x0000000800067882 */ /* 0x000fe20000000000 */
[----:B------:R-:W-:Y:S01]  /*1b50*/  UMOV UR18, UR12 ;  /* 0x0000000c00127c82 */ /* 0x000fe20008000000 */
[----:B------:R-:W-:Y:S01]  /*1b60*/  CS2R R134, SRZ ;  /* 0x0000000000867805 */ /* 0x000fe2000001ff00 */
[----:B------:R-:W-:Y:S01]  /*1b70*/  QGMMA.64x96x32.F32.E4M3.E4M3 R72, gdesc[UR16], RZ, !UPT ;  /* 0x01600000104879f3 */ /* 0x000fe2000c7008ff */
[----:B------:R-:W-:Y:S01]  /*1b80*/  UIADD3 UR16, UR8, 0x400, URZ ;  /* 0x0000040008107890 */ /* 0x000fe2000fffe03f */
[----:B------:R-:W-:Y:S01]  /*1b90*/  CS2R R136, SRZ ;  /* 0x0000000000887805 */ /* 0x000fe2000001ff00 */
[----:B------:R-:W-:Y:S01]  /*1ba0*/  UMOV UR17, 0x40000040 ;  /* 0x4000004000117882 */ /* 0x000fe20000000000 */
[----:B------:R-:W-:-:S02]  /*1bb0*/  CS2R R138, SRZ ;  /* 0x00000000008a7805 */ /* 0x000fc4000001ff00 */
[----:B------:R-:W-:Y:S02]  /*1bc0*/  CS2R R140, SRZ ;  /* 0x00000000008c7805 */ /* 0x000fe4000001ff00 */
[----:B------:R-:W-:Y:S02]  /*1bd0*/  CS2R R142, SRZ ;  /* 0x00000000008e7805 */ /* 0x000fe4000001ff00 */
[----:B------:R-:W-:Y:S02]  /*1be0*/  CS2R R144, SRZ ;  /* 0x0000000000907805 */ /* 0x000fe4000001ff00 */
[----:B------:R-:W-:Y:S02]  /*1bf0*/  CS2R R146, SRZ ;  /* 0x0000000000927805 */ /* 0x000fe4000001ff00 */
[----:B------:R-:W-:Y:S01]  /*1c00*/  CS2R R148, SRZ ;  /* 0x0000000000947805 */ /* 0x000fe2000001ff00 */
[----:B------:R-:W-:Y:S01]  /*1c10*/  QGMMA.64x96x32.F32.E4M3.E4M3 R24, gdesc[UR16], RZ, !UPT ;  /* 0x01600000101879f3 */ /* 0x000fe2000c7008ff */
[----:B------:R-:W-:Y:S01]  /*1c20*/  UIADD3 UR16, UR8, 0x2, URZ ;  /* 0x0000000208107890 */ /* 0x000fe2000fffe03f */
[----:B------:R-:W-:Y:S01]  /*1c30*/  CS2R R150, SRZ ;  /* 0x0000000000967805 */ /* 0x000fe2000001ff00 */
[----:B------:R-:W-:Y:S01]  /*1c40*/  UIADD3 UR18, UR12, 0x2, URZ ;  /* 0x000000020c127890 */ /* 0x000fe2000fffe03f */
[----:B------:R-:W-:Y:S01]  /*1c50*/  CS2R R152, SRZ ;  /* 0x0000000000987805 */ /* 0x000fe2000001ff00 */
[----:B------:R-:W-:Y:S01]  /*1c60*/  UMOV UR17, 0x40000040 ;  /* 0x4000004000117882 */ /* 0x000fe20000000000 */
[----:B------:R-:W-:Y:S01]  /*1c70*/  UMOV UR19, 0x40000040 ;  /* 0x4000004000137882 */ /* 0x000fe20000000000 */
        /* <DEDUP_REMOVED lines=29> */
[----:B------:R-:W-:Y:S01]  /*1e50*/  CS2R R212, SRZ ;  /* 0x0000000000d47805 */ /* 0x000fe2000001ff00 */
[----:B------:R-:W-:Y:S01]  /*1e60*/  QGMMA.64x96x32.F32.E4M3.E4M3 R72, gdesc[UR16], R72 ;  /* 0x01600000104879f3 */ /* 0x000fe20008700848 */
[----:B------:R-:W-:Y:S01]  /*1e70*/  UIADD3 UR16, UR8, 0x402, URZ ;  /* 0x0000040208107890 */ /* 0x000fe2000fffe03f */
[----:B------:R-:W-:-:S08]  /*1e80*/  UMOV UR17, 0x40000040 ;  /* 0x4000004000117882 */ /* 0x000fd00000000000 */
[----:B------:R-:W-:Y:S01]  /*1e90*/  QGMMA.64x96x32.F32.E4M3.E4M3 R24, gdesc[UR16], R24 ;  /* 0x01600000101879f3 */ /* 0x000fe20008700818 */
[----:B------:R-:W-:Y:S02]  /*1ea0*/  UIADD3 UR16, UR8, 0x4, URZ ;  /* 0x0000000408107890 */ /* 0x000fe4000fffe03f */
[----:B------:R-:W-:Y:S01]  /*1eb0*/  UIADD3 UR18, UR12, 0x4, URZ ;  /* 0x000000040c127890 */ /* 0x000fe2000fffe03f */
[----:B------:R-:W-:Y:S01]  /*1ec0*/  UMOV UR17, 0x40000040 ;  /* 0x4000004000117882 */ /* 0x000fe20000000000 */
[----:B------:R-:W-:-:S07]  /*1ed0*/  UMOV UR19, 0x40000040 ;  /* 0x4000004000137882 */ /* 0x000fce0000000000 */
        /* <DEDUP_REMOVED lines=31> */
[----:B------:R-:W-:Y:S01]  /*20d0*/  UMOV UR19, 0x40000040 ;  /* 0x4000004000137882 */ /* 0x000fe20000000000 */
[----:B------:R-:W-:Y:S01]  /*20e0*/  UMOV UR12, UR7 ;  /* 0x00000007000c7c82 */ /* 0x000fe20008000000 */
[----:B------:R-:W-:Y:S02]  /*20f0*/  ULDC UR7, c[0x0][0x50c] ;  /* 0x0001430000077ab9 */ /* 0x000fe40000000800 */
[----:B------:R-:W-:-:S04]  /*2100*/  UISETP.NE.AND UP0, UPT, UR7, 0x8, UPT ;  /* 0x000000080700788c */ /* 0x000fc8000bf05270 */
[----:B------:R-:W-:-:S06]  /*2110*/  USEL UR7, URZ, 0x1, UP0 ;  /* 0x000000013f077887 */ /* 0x000fcc0008000000 */
[----:B------:R-:W-:Y:S01]  /*2120*/  ISETP.NE.AND P0, PT, RZ, UR7, PT ;  /* 0x00000007ff007c0c */ /* 0x000fe2000bf05270 */
[----:B------:R-:W-:Y:S01]  /*2130*/  QGMMA.64x96x32.F32.E4M3.E4M3 R72, gdesc[UR16], R72 ;  /* 0x01600000104879f3 */ /* 0x000fe20008700848 */
[----:B------:R-:W-:Y:S01]  /*2140*/  UIADD3 UR16, UR8, 0xa04, URZ ;  /* 0x00000a0408107890 */ /* 0x000fe2000fffe03f */
[----:B------:R-:W-:-:S08]  /*2150*/  UMOV UR17, 0x40000040 ;  /* 0x4000004000117882 */ /* 0x000fd00000000000 */
[----:B------:R-:W-:Y:S08]  /*2160*/  QGMMA.64x96x32.F32.E4M3.E4M3 R24, gdesc[UR16], R24 ;  /* 0x01600000101879f3 */ /* 0x000ff00008700818 */
[----:B------:R-:W-:Y:S01]  /*2170*/  QGMMA.64x96x32.F32.E4M3.E4M3 R72, gdesc[UR12], R72 ;  /* 0x016000000c4879f3 */ /* 0x000fe20008700848 */
[----:B------:R-:W-:Y:S01]  /*2180*/  UIADD3 UR12, UR8, 0xa06, URZ ;  /* 0x00000a06080c7890 */ /* 0x000fe2000fffe03f */
[----:B------:R-:W-:-:S08]  /*2190*/  UMOV UR13, 0x40000040 ;  /* 0x40000040000d7882 */ /* 0x000fd00000000000 */
[----:B------:R-:W-:Y:S01]  /*21a0*/  QGMMA.64x96x32.F32.E4M3.E4M3 R24, gdesc[UR12], R24, gsb0 ;  /* 0x016000000c1879f3 */ /* 0x000fe20008000818 */
[----:B------:R-:W-:Y:S05]  /*21b0*/  @!P0 BRA `(.L_x_22) ;  /* 0x0000000400888947 */ /* 0x000fea0003800000 */
[----:B------:R-:W-:Y:S02]  /*21c0*/  WARPGROUP.DEPBAR.LE gsb0, 0x0 ;  /* 0x00008000000079c5 */ /* 0x000fe40000010000 */
[----:B------:R-:W-:-:S01]  /*21d0*/  FADD R213, RZ, R72 ;  /* 0x00000048ffd57221 */ /* 0x000fc20000000000 */
[----:B------:R-:W-:Y:S01]  /*21e0*/  FADD R212, RZ, R73 ;  /* 0x00000049ffd47221 */ /* 0x000fe20000000000 */
        /* <DEDUP_REMOVED lines=94> */
[----:B------:R-:W-:-:S06]  /*27d0*/  UMOV UR6, URZ ;  /* 0x0000003f00067c82 */ /* 0x000fcc0008000000 */
.L_x_22:
[----:B------:R-:W-:-:S04]  /*27e0*/  UIADD3 UR12, UR5, 0x1, URZ ;  /* 0x00000001050c7890 */ /* 0x000fc8000fffe03f */
[----:B------:R-:W-:-:S04]  /*27f0*/  UISETP.NE.AND UP0, UPT, UR12, 0x3, UPT ;  /* 0x000000030c00788c */ /* 0x000fc8000bf05270 */
[----:B------:R-:W-:Y:S02]  /*2800*/  USEL UR8, URZ, 0x1, UP0 ;  /* 0x000000013f087887 */ /* 0x000fe40008000000 */
[----:B------:R-:W-:Y:S02]  /*2810*/  USEL UR12, UR12, URZ, UP0 ;  /* 0x0000003f0c0c7287 */ /* 0x000fe40008000000 */
[----:B------:R-:W-:-:S06]  /*2820*/  ULOP3.LUT UR8, UR4, UR8, URZ, 0x3c, !UPT ;  /* 0x0000000804087292 */ /* 0x000fcc000f8e3c3f */
[----:B------:R-:W-:Y:S01]  /*2830*/  IMAD.U32 R14, RZ, RZ, UR8 ;  /* 0x00000008ff0e7e24 */ /* 0x000fe2000f8e00ff */
[----:B------:R-:W-:-:S06]  /*2840*/  UMOV UR8, 0x1 ;  /* 0x0000000100087882 */ /* 0x000fcc0000000000 */
.L_x_17:
[----:B------:R-:W-:-:S04]  /*2850*/  UISETP.LT.AND UP0, UPT, UR9, 0x1, UPT ;  /* 0x000000010900788c */ /* 0x000fc8000bf01270 */
[----:B------:R-:W-:-:S04]  /*2860*/  USEL UR13, UR9, 0x1, UP0 ;  /* 0x00000001090d7887 */ /* 0x000fc80008000000 */
[----:B------:R-:W-:-:S04]  /*2870*/  UIADD3 UR13, UR9, -UR13, URZ ;  /* 0x8000000d090d7290 */ /* 0x000fc8000fffe03f */
[----:B------:R-:W-:-:S06]  /*2880*/  UISETP.GE.AND UP0, UPT, UR13, 0x1, UPT ;  /* 0x000000010d00788c */ /* 0x000fcc000bf06270 */
[----:B------:R-:W-:-:S13]  /*2890*/  PLOP3.LUT P0, PT, PT, PT, UP0, 0x80, 0x0 ;  /* 0x000000000000781c */ /* 0x000fda0003f0f008 */
[----:B------:R-:W-:Y:S05]  /*28a0*/  @!P0 BRA `(.L_x_23) ;  /* 0x0000000c00688947 */ /* 0x000fea0003800000 */
[----:B-1----:R-:W-:Y:S02]  /*28b0*/  IMAD.U32 R11, RZ, RZ, UR5 ;  /* 0x00000005ff0b7e24 */ /* 0x002fe4000f8e00ff */
[----:B0-----:R-:W-:Y:S01]  /*28c0*/  IMAD.U32 R10, RZ, RZ, UR13 ;  /* 0x0000000dff0a7e24 */ /* 0x001fe2000f8e00ff */
[----:B------:R-:W-:-:S06]  /*28d0*/  ULDC UR13, c[0x0][0x50c] ;  /* 0x00014300000d7ab9 */ /* 0x000fcc0000000800 */
.L_x_31:
[----:B------:R-:W-:-:S13]  /*28e0*/  ISETP.NE.AND P1, PT, R214, 0x3, PT ;  /* 0x00000003d600780c */ /* 0x000fda0003f25270 */
[----:B------:R-:W-:Y:S05]  /*28f0*/  @!P1 BRA `(.L_x_24) ;  /* 0x0000000000049947 */ /* 0x000fea0003800000 */
[----:B------:R-:W-:Y:S01]  /*2900*/  BPT.TRAP 0x1 ;  /* 0x000000040000795c */ /* 0x000fe20000300000 */
.L_x_24:
[----:B------:R-:W0:Y:S01]  /*2910*/  S2UR UR14, SR_CgaCtaId ;  /* 0x00000000000e79c3 */ /* 0x000e220000008800 */
[----:B------:R-:W-:Y:S01]  /*2920*/  UMOV UR11, 0x400 ;  /* 0x00000400000b7882 */ /* 0x000fe20000000000 */
[----:B------:R-:W-:Y:S01]  /*2930*/  SHF.L.U32 R12, R14, 0x1f, RZ ;  /* 0x0000001f0e0c7819 */ /* 0x000fe200000006ff */
[----:B0-----:R-:W-:-:S04]  /*2940*/  ULEA UR11, UR14, UR11, 0x18 ;  /* 0x0000000b0e0b7291 */ /* 0x001fc8000f8ec03f */
[----:B------:R-:W-:-:S09]  /*2950*/  ULEA UR14, UR12, UR11, 0x3 ;  /* 0x0000000b0c0e7291 */ /* 0x000fd2000f8e183f */
[----:B------:R0:W1:Y:S01]  /*2960*/  SYNCS.PHASECHK.TRANS64.TRYWAIT P0, [UR14], R12 ;  /* 0x0000000cff0075a7 */ /* 0x000062000800014e */
[----:B------:R-:W-:Y:S05]  /*2970*/  @!P1 BRA `(.L_x_25) ;  /* 0x0000000000049947 */ /* 0x000fea0003800000 */
[----:B------:R-:W-:Y:S01]  /*2980*/  BPT.TRAP 0x1 ;  /* 0x000000040000795c */ /* 0x000fe20000300000 */
.L_x_25:
[----:B-1----:R-:W-:Y:S05]  /*2990*/  @P0 BRA `(.L_x_26) ;  /* 0x0000000000080947 */ /* 0x002fea0003800000 */
[----:B------:R-:W1:Y:S02]  /*29a0*/  SYNCS.PHASECHK.TRANS64.TRYWAIT P0, [UR14], R12 ;  /* 0x0000000cff0075a7 */ /* 0x000e64000800014e */
[----:B-1----:R-:W-:Y:S05]  /*29b0*/  @!P0 BRA `(.L_x_27) ;  /* 0x0000009c00708947 */ /* 0x002fea0003800000 */
.L_x_26:
[----:B------:R-:W-:Y:S01]  /*29c0*/  UIADD3 UR14, UR11, 0x24100, URZ ;  /* 0x000241000b0e7890 */ /* 0x000fe2000fffe03f */
[----:B------:R-:W-:Y:S01]  /*29d0*/  WARPGROUP.ARRIVE ;  /* 0x00000000000079c5 */ /* 0x000fe20000000000 */
[----:B------:R-:W-:Y:S02]  /*29e0*/  UISETP.NE.AND UP0, UPT, UR7, URZ, UPT ;  /* 0x0000003f0700728c */ /* 0x000fe4000bf05270 */
[----:B------:R-:W-:Y:S02]  /*29f0*/  USHF.R.U32.HI UR14, URZ, 0x4, UR14 ;  /* 0x000000043f0e7899 */ /* 0x000fe4000801160e */
[----:B------:R-:W-:Y:S02]  /*2a00*/  USEL UR8, UR8, URZ, !UP0 ;  /* 0x0000003f08087287 */ /* 0x000fe4000c000000 */
[----:B------:R-:W-:Y:S02]  /*2a10*/  ULOP3.LUT UR7, UR14, 0x3fff, URZ, 0xc0, !UPT ;  /* 0x00003fff0e077892 */ /* 0x000fe4000f8ec03f */
[----:B------:R-:W-:-:S02]  /*2a20*/  ULOP3.LUT UR14, UR10, 0x10000, URZ, 0xfc, !UPT ;  /* 0x000100000a0e7892 */ /* 0x000fc4000f8efc3f */
[----:B------:R-:W-:Y:S02]  /*2a30*/  ULOP3.LUT UR7, UR7, 0x10000, URZ, 0xfc, !UPT ;  /* 0x0001000007077892 */ /* 0x000fe4000f8efc3f */
[----:B------:R-:W-:Y:S02]  /*2a40*/  UISETP.NE.U32.AND UP0, UPT, UR8, URZ, UPT ;  /* 0x0000003f0800728c */ /* 0x000fe4000bf05070 */
[----:B------:R-:W-:Y:S02]  /*2a50*/  UIMAD UR14, UR12, 0xc00, UR14 ;  /* 0x00000c000c0e78a4 */ /* 0x000fe4000f8e020e */
[----:B------:R-:W-:Y:S01]  /*2a60*/  UIMAD UR8, UR12, 0x600, UR7 ;  /* 0x000006000c0878a4 */ /* 0x000fe2000f8e0207 */
[----:B------:R-:W-:Y:S01]  /*2a70*/  UMOV UR17, 0x40000040 ;  /* 0x4000004000117882 */ /* 0x000fe20000000000 */
[----:B------:R-:W-:Y:S01]  /*2a80*/  UMOV UR19, 0x40000040 ;  /* 0x4000004000137882 */ /* 0x000fe20000000000 */
[----:B------:R-:W-:Y:S02]  /*2a90*/  UIADD3 UR6, UR6, 0x8, URZ ;  /* 0x0000000806067890 */ /* 0x000fe4000fffe03f */
[----:B------:R-:W-:-:S02]  /*2aa0*/  UMOV UR16, UR14 ;  /* 0x0000000e00107c82 */ /* 0x000fc40008000000 */
[----:B------:R-:W-:Y:S02]  /*2ab0*/  UMOV UR18, UR8 ;  /* 0x0000000800127c82 */ /* 0x000fe40008000000 */
[----:B------:R-:W-:Y:S01]  /*2ac0*/  QGMMA.64x96x32.F32.E4M3.E4M3 R72, gdesc[UR16], R72, UP0 ;  /* 0x01600000104879f3 */ /* 0x000fe2000bf00848 */
[----:B------:R-:W-:Y:S01]  /*2ad0*/  UIADD3 UR16, UR14, 0x400, URZ ;  /* 0x000004000e107890 */ /* 0x000fe2000fffe03f */
[----:B------:R-:W-:-:S08]  /*2ae0*/  UMOV UR17, 0x40000040 ;  /* 0x4000004000117882 */ /* 0x000fd00000000000 */
[----:B------:R-:W-:Y:S01]  /*2af0*/  QGMMA.64x96x32.F32.E4M3.E4M3 R24, gdesc[UR16], R24, UP0 ;  /* 0x01600000101879f3 */ /* 0x000fe2000bf00818 */
[----:B------:R-:W-:Y:S02]  /*2b00*/  UIADD3 UR16, UR14, 0x2, URZ ;  /* 0x000000020e107890 */ /* 0x000fe4000fffe03f */
[----:B------:R-:W-:Y:S01]  /*2b10*/  UIADD3 UR18, UR8, 0x2, URZ ;  /* 0x0000000208127890 */ /* 0x000fe2000fffe03f */
[----:B------:R-:W-:Y:S01]  /*2b20*/  UMOV UR17, 0x40000040 ;  /* 0x4000004000117882 */ /* 0x000fe20000000000 */
[----:B------:R-:W-:Y:S01]  /*2b30*/  UMOV UR19, 0x40000040 ;  /* 0x4000004000137882 */ /* 0x000fe20000000000 */
[----:B------:R-:W-:-:S04]  /*2b40*/  UISETP.NE.AND UP0, UPT, UR6, UR13, UPT ;  /* 0x0000000d0600728c */ /* 0x000fc8000bf05270 */
[----:B------:R-:W-:-:S06]  /*2b50*/  USEL UR7, URZ, 0x1, UP0 ;  /* 0x000000013f077887 */ /* 0x000fcc0008000000 */
[----:B------:R-:W-:Y:S01]  /*2b60*/  ISETP.NE.AND P0, PT, RZ, UR7, PT ;  /* 0x00000007ff007c0c */ /* 0x000fe2000bf05270 */
        /* <DEDUP_REMOVED lines=51> */
[----:B------:R-:W-:Y:S03]  /*2ea0*/  QGMMA.64x96x32.F32.E4M3.E4M3 R24, gdesc[UR16], R24, gsb0 ;  /* 0x01600000101879f3 */ /* 0x000fe60008000818 */
[----:B------:R-:W-:Y:S02]  /*2eb0*/  WARPGROUP.DEPBAR.LE gsb0, 0x1 ;  /* 0x00008000000079c5 */ /* 0x000fe40000010100 */
[----:B------:R-:W-:Y:S05]  /*2ec0*/  @!P0 BRA `(.L_x_28) ;  /* 0x0000000400888947 */ /* 0x000fea0003800000 */
[----:B------:R-:W-:Y:S02]  /*2ed0*/  WARPGROUP.DEPBAR.LE gsb0, 0x0 ;  /* 0x00008000000079c5 */ /* 0x000fe40000010000 */
[----:B------:R-:W-:-:S01]  /*2ee0*/  FADD R213, R72, R213 ;  /* 0x000000d548d57221 */ /* 0x000fc20000000000 */
[----:B------:R-:W-:Y:S01]  /*2ef0*/  FADD R212, R73, R212 ;  /* 0x000000d449d47221 */ /* 0x000fe20000000000 */
        /* <DEDUP_REMOVED lines=94> */
[----:B------:R-:W-:-:S06]  /*34e0*/  UMOV UR6, URZ ;  /* 0x0000003f00067c82 */ /* 0x000fcc0008000000 */
.L_x_28:
[----:B------:R-:W-:Y:S05]  /*34f0*/  @!P1 BRA `(.L_x_29) ;  /* 0x0000000000049947 */ /* 0x000fea0003800000 */
[----:B------:R-:W-:Y:S01]  /*3500*/  BPT.TRAP 0x1 ;  /* 0x000000040000795c */ /* 0x000fe20000300000 */
.L_x_29:
[----:B------:R-:W-:-:S13]  /*3510*/  ISETP.NE.AND P0, PT, R6, RZ, PT ;  /* 0x000000ff0600720c */ /* 0x000fda0003f05270 */
[----:B01----:R-:W-:-:S05]  /*3520*/  @P0 LEA R12, R11, UR11, 0x3 ;  /* 0x0000000b0b0c0c11 */ /* 0x003fca000f8e18ff */
[----:B------:R-:W-:-:S05]  /*3530*/  @P0 VIADD R12, R12, 0x18 ;  /* 0x000000180c0c0836 */ /* 0x000fca0000000000 */
[----:B------:R-:W-:-:S04]  /*3540*/  @P0 PRMT R12, R7, 0x654, R12 ;  /* 0x00000654070c0816 */ /* 0x000fc8000000000c */
[----:B------:R0:W-:Y:S01]  /*3550*/  @P0 SYNCS.ARRIVE.TRANS64.RED.A1T0 RZ, [R12+URZ], RZ ;  /* 0x000000ff0cff09a7 */ /* 0x0001e2000810043f */
[----:B------:R-:W-:-:S13]  /*3560*/  ISETP.GT.U32.AND P0, PT, R4, 0x1, PT ;  /* 0x000000010400780c */ /* 0x000fda0003f04070 */
[----:B0-----:R-:W-:Y:S05]  /*3570*/  @P0 BRA `(.L_x_30) ;  /* 0x0000000000040947 */ /* 0x001fea0003800000 */
[----:B------:R-:W-:Y:S01]  /*3580*/  BPT.TRAP 0x1 ;  /* 0x000000040000795c */ /* 0x000fe20000300000 */
.L_x_30:
[----:B------:R-:W-:Y:S01]  /*3590*/  UIADD3 UR12, UR12, 0x1, URZ ;  /* 0x000000010c0c7890 */ /* 0x000fe2000fffe03f */
[C---:B------:R-:W-:Y:S01]  /*35a0*/  ISETP.GT.AND P1, PT, R10.reuse, 0x1, PT ;  /* 0x000000010a00780c */ /* 0x040fe20003f24270 */
[----:B------:R-:W-:Y:S02]  /*35b0*/  VIADD R11, R11, 0x1 ;  /* 0x000000010b0b7836 */ /* 0x000fe40000000000 */
[----:B------:R-:W-:Y:S01]  /*35c0*/  UISETP.NE.AND UP0, UPT, UR12, 0x3, UPT ;  /* 0x000000030c00788c */ /* 0x000fe2000bf05270 */
[----:B------:R-:W-:Y:S02]  /*35d0*/  VIADD R10, R10, 0xffffffff ;  /* 0xffffffff0a0a7836 */ /* 0x000fe40000000000 */
[C---:B------:R-:W-:Y:S01]  /*35e0*/  ISETP.NE.AND P0, PT, R11.reuse, 0x3, PT ;  /* 0x000000030b00780c */ /* 0x040fe20003f05270 */
[----:B------:R-:W-:Y:S02]  /*35f0*/  USEL UR8, URZ, 0x1, UP0 ;  /* 0x000000013f087887 */ /* 0x000fe40008000000 */
[----:B------:R-:W-:Y:S01]  /*3600*/  USEL UR12, UR12, URZ, UP0 ;  /* 0x0000003f0c0c7287 */ /* 0x000fe20008000000 */
[----:B------:R-:W-:-:S03]  /*3610*/  SEL R11, R11, RZ, P0 ;  /* 0x000000ff0b0b7207 */ /* 0x000fc60000000000 */
[----:B------:R-:W-:Y:S01]  /*3620*/  LOP3.LUT R14, R14, UR8, RZ, 0x3c, !PT ;  /* 0x000000080e0e7c12 */ /* 0x000fe2000f8e3cff */
[----:B------:R-:W-:Y:S01]  /*3630*/  UMOV UR8, 0x1 ;  /* 0x0000000100087882 */ /* 0x000fe20000000000 */
[----:B------:R-:W-:Y:S06]  /*3640*/  @P1 BRA `(.L_x_31) ;  /* 0xfffffff000a41947 */ /* 0x000fec000383ffff */
.L_x_23:
[----:B------:R-:W-:Y:S01]  /*3650*/  UISETP.NE.AND UP0, UPT, UR6, URZ, UPT ;  /* 0x0000003f0600728c */ /* 0x000fe2000bf05270 */
[----:B01----:R-:W0:Y:S03]  /*3660*/  LDC R10, c[0x0][0x28c] ;  /* 0x0000a300ff0a7b82 */ /* 0x003e260000000800 */
[----:B------:R-:W-:-:S06]  /*3670*/  USEL UR6, URZ, 0x1, !UP0 ;  /* 0x000000013f067887 */ /* 0x000fcc000c000000 */
[----:B------:R-:W-:Y:S02]  /*3680*/  ISETP.NE.AND P0, PT, RZ, UR6, PT ;  /* 0x00000006ff007c0c */ /* 0x000fe4000bf05270 */
[----:B0-----:R-:W-:-:S11]  /*3690*/  ISETP.GE.AND P1, PT, R10, 0x1, PT ;  /* 0x000000010a00780c */ /* 0x001fd60003f26270 */
[----:B------:R-:W-:Y:S05]  /*36a0*/  @!P0 BRA `(.L_x_32) ;  /* 0x0000000400848947 */ /* 0x000fea0003800000 */
[----:B------:R-:W-:Y:S02]  /*36b0*/  WARPGROUP.DEPBAR.LE gsb0, 0x0 ;  /* 0x00008000000079c5 */ /* 0x000fe40000010000 */
[----:B------:R-:W-:Y:S01]  /*36c0*/  FADD R213, R72, R213 ;  /* 0x000000d548d57221 */ /* 0x000fe20000000000 */
        /* <DEDUP_REMOVED lines=94> */
[----:B------:R-:W-:-:S07]  /*3cb0*/  FADD R22, R22, R71 ;  /* 0x0000004716167221 */ /* 0x000fce0000000000 */
.L_x_32:
[----:B------:R-:W-:Y:S02]  /*3cc0*/  WARPGROUP.DEPBAR.LE gsb0, 0x0 ;  /* 0x00008000000079c5 */ /* 0x000fe40000010000 */
[----:B------:R-:W-:Y:S05]  /*3cd0*/  @!P1 BRA `(.L_x_33) ;  /* 0x0000000000549947 */ /* 0x000fea0003800000 */
[----:B------:R-:W-:-:S13]  /*3ce0*/  ISETP.NE.AND P0, PT, R214, 0x3, PT ;  /* 0x00000003d600780c */ /* 0x000fda0003f05270 */
[----:B------:R-:W-:Y:S05]  /*3cf0*/  @!P0 BRA `(.L_x_34) ;  /* 0x0000000000048947 */ /* 0x000fea0003800000 */
[----:B------:R-:W-:Y:S01]  /*3d00*/  BPT.TRAP 0x1 ;  /* 0x000000040000795c */ /* 0x000fe20000300000 */
.L_x_34:
[----:B------:R-:W-:Y:S01]  /*3d10*/  ISETP.NE.AND P0, PT, R6, RZ, PT ;  /* 0x000000ff0600720c */ /* 0x000fe20003f05270 */
[----:B------:R-:W-:Y:S01]  /*3d20*/  BSSY B0, `(.L_x_35) ;  /* 0x000000e000007945 */ /* 0x000fe20003800000 */
[----:B------:R-:W-:-:S11]  /*3d30*/  ISETP.GT.U32.AND P1, PT, R4, 0x1, PT ;  /* 0x000000010400780c */ /* 0x000fd60003f24070 */
[----:B------:R-:W-:Y:S05]  /*3d40*/  @!P0 BRA `(.L_x_36) ;  /* 0x00000000002c8947 */ /* 0x000fea0003800000 */
[----:B------:R-:W-:-:S04]  /*3d50*/  UISETP.LT.AND UP0, UPT, UR9, 0x1, UPT ;  /* 0x000000010900788c */ /* 0x000fc8000bf01270 */
[----:B------:R-:W-:-:S04]  /*3d60*/  USEL UR8, UR9, 0x1, UP0 ;  /* 0x0000000109087887 */ /* 0x000fc80008000000 */
[----:B------:R-:W-:-:S04]  /*3d70*/  UIADD3 UR8, UR5, UR9, -UR8 ;  /* 0x0000000905087290 */ /* 0x000fc8000fffe808 */
[----:B------:R-:W-:-:S04]  /*3d80*/  UIMAD.WIDE.U32 UR6, UR8, -0x55555555, URZ ;  /* 0xaaaaaaab080678a5 */ /* 0x000fc8000f8e003f */
[----:B------:R-:W-:-:S04]  /*3d90*/  USHF.R.U32.HI UR6, URZ, 0x1, UR7 ;  /* 0x000000013f067899 */ /* 0x000fc80008011607 */
[----:B------:R-:W-:-:S04]  /*3da0*/  UIMAD UR8, UR6, -0x3, UR8 ;  /* 0xfffffffd060878a4 */ /* 0x000fc8000f8e0208 */
[----:B------:R-:W-:-:S04]  /*3db0*/  ULEA UR8, UR8, UR11, 0x3 ;  /* 0x0000000b08087291 */ /* 0x000fc8000f8e183f */
[----:B------:R-:W-:-:S06]  /*3dc0*/  UIADD3 UR8, UR8, 0x18, URZ ;  /* 0x0000001808087890 */ /* 0x000fcc000fffe03f */
[----:B------:R-:W-:-:S05]  /*3dd0*/  IMAD.U32 R10, RZ, RZ, UR8 ;  /* 0x00000008ff0a7e24 */ /* 0x000fca000f8e00ff */
[----:B------:R-:W-:-:S04]  /*3de0*/  PRMT R10, R7, 0x654, R10 ;  /* 0x00000654070a7816 */ /* 0x000fc8000000000a */
[----:B------:R0:W-:Y:S03]  /*3df0*/  SYNCS.ARRIVE.TRANS64.RED.A1T0 RZ, [R10+URZ], RZ ;  /* 0x000000ff0aff79a7 */ /* 0x0001e6000810043f */
.L_x_36:
[----:B------:R-:W-:Y:S05]  /*3e00*/  BSYNC B0 ;  /* 0x0000000000007941 */ /* 0x000fea0003800000 */
.L_x_35:
[----:B------:R-:W-:Y:S05]  /*3e10*/  @P1 BRA `(.L_x_33) ;  /* 0x0000000000041947 */ /* 0x000fea0003800000 */
[----:B------:R-:W-:Y:S01]  /*3e20*/  BPT.TRAP 0x1 ;  /* 0x000000040000795c */ /* 0x000fe20000300000 */
.L_x_33:
[----:B------:R-:W1:Y:S01]  /*3e30*/  LDC R14, c[0x0][0x288] ;  /* 0x0000a200ff0e7b82 */ /* 0x000e620000000800 */
[--C-:B0-----:R-:W-:Y:S01]  /*3e40*/  SHF.R.U32.HI R10, RZ, 0x2, R0.reuse ;  /* 0x00000002ff0a7819 */ /* 0x101fe20000011600 */
[----:B------:R-:W-:Y:S01]  /*3e50*/  IMAD R29, R9, 0x60, RZ ;  /* 0x00000060091d7824 */ /* 0x000fe200078e02ff */
[----:B------:R-:W-:Y:S01]  /*3e60*/  SHF.R.U32.HI R13, RZ, 0x7, R0 ;  /* 0x00000007ff0d7819 */ /* 0x000fe20000011600 */
[----:B------:R-:W-:Y:S01]  /*3e70*/  UIADD3 UR5, UR9, UR5, URZ ;  /* 0x0000000509057290 */ /* 0x000fe2000fffe03f */
[----:B------:R-:W-:Y:S01]  /*3e80*/  LOP3.LUT R11, R10, 0x7, RZ, 0xc0, !PT ;  /* 0x000000070a0b7812 */ /* 0x000fe200078ec0ff */
[C---:B------:R-:W-:Y:S01]  /*3e90*/  IMAD.SHL.U32 R18, R0.reuse, 0x2, RZ ;  /* 0x0000000200127824 */ /* 0x040fe200078e00ff */
[----:B------:R-:W-:Y:S01]  /*3ea0*/  LOP3.LUT R10, R13, 0x1, RZ, 0xc0, !PT ;  /* 0x000000010d0a7812 */ /* 0x000fe200078ec0ff */
[----:B------:R-:W-:Y:S01]  /*3eb0*/  UISETP.GT.U32.AND UP0, UPT, UR5, 0x2, UPT ;  /* 0x000000020500788c */ /* 0x000fe2000bf04070 */
[C---:B------:R-:W-:Y:S01]  /*3ec0*/  LOP3.LUT R12, R0.reuse, 0x60, RZ, 0xc0, !PT ;  /* 0x00000060000c7812 */ /* 0x040fe200078ec0ff */
[----:B------:R-:W-:Y:S01]  /*3ed0*/  ULDC UR12, c[0x0][0x284] ;  /* 0x0000a100000c7ab9 */ /* 0x000fe20000000800 */
[----:B------:R-:W-:Y:S01]  /*3ee0*/  LOP3.LUT R9, R0, 0x3, RZ, 0xc0, !PT ;  /* 0x0000000300097812 */ /* 0x000fe200078ec0ff */
[----:B------:R-:W-:Y:S01]  /*3ef0*/  IMAD.SHL.U32 R16, R10, 0x40, RZ ;  /* 0x000000400a107824 */ /* 0x000fe200078e00ff */
[----:B------:R-:W-:Y:S01]  /*3f00*/  SHF.R.U32.HI R12, RZ, 0x1, R12 ;  /* 0x00000001ff0c7819 */ /* 0x000fe2000001160c */
[----:B------:R-:W-:Y:S01]  /*3f10*/  UISETP.LT.U32.AND UP0, UPT, UR9, 0x3, UP0 ;  /* 0x000000030900788c */ /* 0x000fe20008701070 */
[----:B------:R-:W-:Y:S01]  /*3f20*/  SHF.R.S32.HI R26, RZ, 0x1f, R5 ;  /* 0x0000001fff1a7819 */ /* 0x000fe20000011405 */
[----:B------:R-:W-:Y:S01]  /*3f30*/  UISETP.GE.U32.AND UP1, UPT, UR9, 0x3, UPT ;  /* 0x000000030900788c */ /* 0x000fe2000bf26070 */
[--C-:B------:R-:W-:Y:S01]  /*3f40*/  IADD3 R13, RZ, -R12, -R11.reuse ;  /* 0x8000000cff0d7210 */ /* 0x100fe20007ffe80b */
[----:B------:R-:W-:Y:S01]  /*3f50*/  ULDC.64 UR10, c[0x0][0x5d0] ;  /* 0x00017400000a7ab9 */ /* 0x000fe20000000a00 */
[----:B------:R-:W-:Y:S01]  /*3f60*/  LOP3.LUT R11, R16, 0x40, R11, 0xe2, !PT ;  /* 0x00000040100b7812 */ /* 0x000fe200078ee20b */
[----:B------:R-:W-:Y:S01]  /*3f70*/  UIMAD.WIDE.U32 UR6, UR5, -0x55555555, URZ ;  /* 0xaaaaaaab050678a5 */ /* 0x000fe2000f8e003f */
[----:B------:R-:W-:Y:S01]  /*3f80*/  LOP3.LUT R18, R29, 0x6, R18, 0xf8, !PT ;  /* 0x000000061d127812 */ /* 0x000fe200078ef812 */
[----:B------:R-:W-:Y:S01]  /*3f90*/  IMAD R13, R10, -0x40, R13 ;  /* 0xffffffc00a0d7824 */ /* 0x000fe200078e020d */
[----:B------:R-:W-:Y:S01]  /*3fa0*/  USEL UR8, URZ, 0x1, !UP0 ;  /* 0x000000013f087887 */ /* 0x000fe2000c000000 */
[----:B-1----:R-:W-:Y:S01]  /*3fb0*/  IMAD R16, R9, -0x2, R14 ;  /* 0xfffffffe09107824 */ /* 0x002fe200078e020e */
[----:B------:R-:W-:Y:S01]  /*3fc0*/  ISETP.GE.AND P0, PT, R29, R14, PT ;  /* 0x0000000e1d00720c */ /* 0x000fe20003f06270 */
[----:B------:R-:W-:Y:S01]  /*3fd0*/  IMAD R14, R8, 0xc0, RZ ;  /* 0x000000c0080e7824 */ /* 0x000fe200078e02ff */
[----:B------:R-:W-:Y:S01]  /*3fe0*/  SHF.R.S32.HI R19, RZ, 0x1f, R18 ;  /* 0x0000001fff137819 */ /* 0x000fe20000011412 */
[----:B------:R-:W-:Y:S01]  /*3ff0*/  IMAD R10, R26, UR10, RZ ;  /* 0x0000000a1a0a7c24 */ /* 0x000fe2000f8e02ff */
[----:B------:R-:W-:Y:S01]  /*4000*/  USHF.R.U32.HI UR6, URZ, 0x1, UR7 ;  /* 0x000000013f067899 */ /* 0x000fe20008011607 */
[----:B------:R-:W-:Y:S01]  /*4010*/  LOP3.LUT R12, R11, R12, RZ, 0xfc, !PT ;  /* 0x0000000c0b0c7212 */ /* 0x000fe200078efcff */
[----:B------:R-:W-:Y:S01]  /*4020*/  ULOP3.LUT UR4, UR4, UR8, URZ, 0x3c, !UPT ;  /* 0x0000000804047292 */ /* 0x000fe2000f8e3c3f */
[C---:B------:R-:W-:Y:S01]  /*4030*/  ISETP.GE.OR P0, PT, R14.reuse, UR12, P0 ;  /* 0x0000000c0e007c0c */ /* 0x040fe20008706670 */
[C---:B------:R-:W-:Y:S01]  /*4040*/  IMAD R9, R5.reuse, UR11, R10 ;  /* 0x0000000b05097c24 */ /* 0x040fe2000f8e020a */
[----:B------:R-:W-:Y:S01]  /*4050*/  IADD3 R30, -R14, UR12, R13 ;  /* 0x0000000c0e1e7c10 */ /* 0x000fe2000fffe10d */
[----:B------:R-:W-:Y:S01]  /*4060*/  IMAD.WIDE.U32 R10, R5, UR10, R18 ;  /* 0x0000000a050a7c25 */ /* 0x000fe2000f8e0012 */
[----:B------:R-:W-:-:S02]  /*4070*/  UIMAD UR5, UR6, -0x3, UR5 ;  /* 0xfffffffd060578a4 */ /* 0x000fc4000f8e0205 */
[----:B------:R-:W-:Y:S01]  /*4080*/  @UP1 ULOP3.LUT UR4, UR4, 0x1, UR6, 0x78, !UPT ;  /* 0x0000000104041892 */ /* 0x000fe2000f8e7806 */
[----:B------:R-:W-:Y:S02]  /*4090*/  IMAD.MOV.U32 R13, RZ, RZ, RZ ;  /* 0x000000ffff0d7224 */ /* 0x000fe400078e00ff */
[----:B------:R-:W-:Y:S02]  /*40a0*/  IMAD.IADD R11, R11, 0x1, R9 ;  /* 0x000000010b0b7824 */ /* 0x000fe400078e0209 */
[----:B------:R-:W-:-:S04]  /*40b0*/  IMAD.WIDE R8, R8, 0xc0, R12 ;  /* 0x000000c008087825 */ /* 0x000fc800078e020c */
[----:B------:R-:W-:Y:S02]  /*40c0*/  IMAD.IADD R29, R16, 0x1, -R29 ;  /* 0x00000001101d7824 */ /* 0x000fe400078e0a1d */
[----:B------:R-:W-:Y:S01]  /*40d0*/  IMAD.MOV.U32 R28, RZ, RZ, -0x1 ;  /* 0xffffffffff1c7424 */ /* 0x000fe200078e00ff */
[----:B------:R-:W-:Y:S06]  /*40e0*/  @P0 BRA `(.L_x_37) ;  /* 0x0000006800840947 */ /* 0x000fec0003800000 */
[----:B------:R-:W0:Y:S01]  /*40f0*/  LDC.64 R14, c[0x0][0x5c8] ;  /* 0x00017200ff0e7b82 */ /* 0x000e220000000a00 */
[----:B------:R-:W-:Y:S01]  /*4100*/  ULDC.64 UR6, c[0x0][0x5c0] ;  /* 0x0001700000067ab9 */ /* 0x000fe20000000a00 */
[----:B------:R-:W-:Y:S01]  /*4110*/  BSSY B0, `(.L_x_37) ;  /* 0x000069e000007945 */ /* 0x000fe20003800000 */
[-C--:B0-----:R-:W-:Y:S01]  /*4120*/  IMAD R16, R9, R14.reuse, RZ ;  /* 0x0000000e09107224 */ /* 0x081fe200078e02ff */
[----:B------:R-:W-:Y:S01]  /*4130*/  SHF.L.U64.HI R24, R14, 0x3, R15 ;  /* 0x000000030e187819 */ /* 0x000fe2000001020f */
[----:B------:R-:W-:-:S04]  /*4140*/  IMAD.WIDE.U32 R12, R8, R14, R10 ;  /* 0x0000000e080c7225 */ /* 0x000fc800078e000a */
[----:B------:R-:W-:Y:S01]  /*4150*/  IMAD R11, R8, R15, R16 ;  /* 0x0000000f080b7224 */ /* 0x000fe200078e0210 */
[----:B------:R-:W-:Y:S01]  /*4160*/  IADD3 R10, P4, R12, UR6, RZ ;  /* 0x000000060c0a7c10 */ /* 0x000fe2000ff9e0ff */
[C---:B------:R-:W-:Y:S01]  /*4170*/  IMAD.SHL.U32 R25, R14.reuse, 0x8, RZ ;  /* 0x000000080e197824 */ /* 0x040fe200078e00ff */
[----:B------:R-:W-:Y:S01]  /*4180*/  LEA R16, P2, R14, R12, 0x7 ;  /* 0x0000000c0e107211 */ /* 0x000fe200078438ff */
[----:B------:R-:W-:-:S03]  /*4190*/  IMAD.IADD R13, R13, 0x1, R11 ;  /* 0x000000010d0d7824 */ /* 0x000fc600078e020b */
[----:B------:R-:W-:Y:S02]  /*41a0*/  IADD3 R12, P1, P0, R12, UR6, R25 ;  /* 0x000000060c0c7c10 */ /* 0x000fe4000f83e019 */
[----:B------:R-:W-:Y:S02]  /*41b0*/  IADD3.X R11, R13, UR7, RZ, P4, !PT ;  /* 0x000000070d0b7c10 */ /* 0x000fe4000a7fe4ff */
[----:B---3-5:R-:W-:Y:S02]  /*41c0*/  FSETP.NEU.AND P4, PT, R21, RZ, PT ;  /* 0x000000ff1500720b */ /* 0x028fe40003f8d000 */
[----:B------:R-:W-:Y:S02]  /*41d0*/  LEA.HI.X R17, R14, R13, R15, 0x7, P2 ;  /* 0x0000000d0e117211 */ /* 0x000fe400010f3c0f */
[C---:B------:R-:W-:Y:S02]  /*41e0*/  IADD3 R14, P2, R16.reuse, UR6, RZ ;  /* 0x00000006100e7c10 */ /* 0x040fe4000ff5e0ff */
[----:B------:R-:W-:-:S02]  /*41f0*/  IADD3 R16, P5, P6, R16, UR6, R25 ;  /* 0x0000000610107c10 */ /* 0x000fc4000febe019 */
[----:B------:R-:W-:Y:S02]  /*4200*/  IADD3.X R15, R17, UR7, RZ, P2, !PT ;  /* 0x00000007110f7c10 */ /* 0x000fe400097fe4ff */
[--C-:B------:R-:W-:Y:S02]  /*4210*/  IADD3.X R13, R13, UR7, R24.reuse, P1, P0 ;  /* 0x000000070d0d7c10 */ /* 0x100fe40008fe0418 */
[----:B------:R-:W-:Y:S01]  /*4220*/  IADD3.X R17, R17, UR7, R24, P5, P6 ;  /* 0x0000000711117c10 */ /* 0x000fe2000afec418 */
[----:B------:R-:W-:Y:S06]  /*4230*/  @!P4 BRA `(.L_x_38) ;  /* 0x00000050001cc947 */ /* 0x000fec0003800000 */
[----:B------:R-:W-:Y:S01]  /*4240*/  ULDC.64 UR6, c[0x0][0x5b8] ;  /* 0x00016e0000067ab9 */ /* 0x000fe20000000a00 */
[----:B------:R-:W-:Y:S01]  /*4250*/  ISETP.GE.AND P0, PT, R30, 0x1, PT ;  /* 0x000000011e00780c */ /* 0x000fe20003f06270 */
[----:B------:R-:W-:Y:S01]  /*4260*/  IMAD R24, R26, UR6, RZ ;  /* 0x000000061a187c24 */ /* 0x000fe2000f8e02ff */
[----:B------:R-:W-:Y:S01]  /*4270*/  ULDC.64 UR10, c[0x0][0x5a8] ;  /* 0x00016a00000a7ab9 */ /* 0x000fe20000000a00 */
[----:B------:R-:W-:Y:S01]  /*4280*/  IMAD.WIDE.U32 R18, R5, UR6, R18 ;  /* 0x0000000605127c25 */ /* 0x000fe2000f8e0012 */
[----:B------:R-:W-:Y:S01]  /*4290*/  ISETP.LT.OR P4, PT, R29, 0x1, !P0 ;  /* 0x000000011d00780c */ /* 0x000fe20004781670 */
[----:B------:R-:W-:Y:S02]  /*42a0*/  BSSY B1, `(.L_x_39) ;  /* 0x000000c000017945 */ /* 0x000fe40003800000 */
[----:B------:R-:W-:Y:S01]  /*42b0*/  IMAD R5, R5, UR7, R24 ;  /* 0x0000000705057c24 */ /* 0x000fe2000f8e0218 */
[----:B------:R-:W-:-:S03]  /*42c0*/  ULDC.64 UR6, c[0x0][0x5b0] ;  /* 0x00016c0000067ab9 */ /* 0x000fc60000000a00 */
[----:B------:R-:W-:Y:S02]  /*42d0*/  IMAD.IADD R19, R19, 0x1, R5 ;  /* 0x0000000113137824 */ /* 0x000fe400078e0205 */
[----:B------:R-:W-:Y:S02]  /*42e0*/  IMAD R5, R9, UR6, RZ ;  /* 0x0000000609057c24 */ /* 0x000fe4000f8e02ff */
[----:B------:R-:W-:-:S04]  /*42f0*/  IMAD.WIDE.U32 R24, R8, UR6, R18 ;  /* 0x0000000608187c25 */ /* 0x000fc8000f8e0012 */
[----:B------:R-:W-:Y:S01]  /*4300*/  IMAD R5, R8, UR7, R5 ;  /* 0x0000000708057c24 */ /* 0x000fe2000f8e0205 */
[----:B------:R-:W-:-:S04]  /*4310*/  IADD3 R24, P1, R24, UR10, RZ ;  /* 0x0000000a18187c10 */ /* 0x000fc8000ff3e0ff */
[--C-:B------:R-:W-:Y:S02]  /*4320*/  IADD3.X R25, R25, UR11, R5.reuse, P1, !PT ;  /* 0x0000000b19197c10 */ /* 0x100fe40008ffe405 */
[----:B------:R-:W-:Y:S01]  /*4330*/  PRMT R5, RZ, 0x7610, R5 ;  /* 0x00007610ff057816 */ /* 0x000fe20000000005 */
[----:B------:R-:W-:Y:S06]  /*4340*/  @P4 BRA `(.L_x_40) ;  /* 0x0000000000044947 */ /* 0x000fec0003800000 */
[----:B------:R0:W5:Y:S02]  /*4350*/  LDG.E.U8 R5, desc[UR20][R24.64] ;  /* 0x0000001418057981 */ /* 0x000164000c1e1100 */
.L_x_40:
[----:B------:R-:W-:Y:S05]  /*4360*/  BSYNC B1 ;  /* 0x0000000000017941 */ /* 0x000fea0003800000 */
.L_x_39:
[----:B-----5:R-:W-:Y:S01]  /*4370*/  LOP3.LUT R5, R5, 0xff, RZ, 0xc0, !PT ;  /* 0x000000ff05057812 */ /* 0x020fe200078ec0ff */
[----:B------:R-:W-:Y:S01]  /*4380*/  BSSY B1, `(.L_x_41) ;  /* 0x000000b000017945 */ /* 0x000fe20003800000 */
[----:B------:R-:W-:Y:S02]  /*4390*/  ISETP.LT.OR P2, PT, R29, 0x2, !P0 ;  /* 0x000000021d00780c */ /* 0x000fe40004741670 */
[----:B------:R-:W-:-:S05]  /*43a0*/  F2FP.F16.E4M3.UNPACK_B R5, R5 ;  /* 0x00000005ff05723e */ /* 0x000fca00020006ff */
[----:B------:R-:W-:Y:S01]  /*43b0*/  HADD2.F32 R26, -RZ, R5.H0_H0 ;  /* 0x20000005ff1a7230 */ /* 0x000fe20000004100 */
[----:B------:R-:W-:-:S04]  /*43c0*/  PRMT R5, RZ, 0x7610, R5 ;  /* 0x00007610ff057816 */ /* 0x000fc80000000005 */
[----:B------:R-:W-:-:S04]  /*43d0*/  FMUL R26, R26, R21 ;  /* 0x000000151a1a7220 */ /* 0x000fc80000400000 */
[----:B--2---:R-:W-:-:S05]  /*43e0*/  FFMA R26, R213, R20, R26 ;  /* 0x00000014d51a7223 */ /* 0x004fca000000001a */
[----:B------:R-:W-:-:S05]  /*43f0*/  F2FP.SATFINITE.E4M3.F32.PACK_AB_MERGE_C R27, RZ, R26, RZ ;  /* 0x0000001aff1b723e */ /* 0x000fca00048070ff */
[----:B------:R1:W-:Y:S01]  /*4400*/  @!P4 STG.E.U8 desc[UR20][R10.64], R27 ;  /* 0x0000001b0a00c986 */ /* 0x0003e2000c101114 */
[----:B------:R-:W-:Y:S05]  /*4410*/  @P2 BRA `(.L_x_42) ;  /* 0x0000000000042947 */ /* 0x000fea0003800000 */
[----:B------:R2:W5:Y:S02]  /*4420*/  LDG.E.U8 R5, desc[UR20][R24.64+0x1] ;  /* 0x0000011418057981 */ /* 0x000564000c1e1100 */
.L_x_42:
[----:B------:R-:W-:Y:S05]  /*4430*/  BSYNC B1 ;  /* 0x0000000000017941 */ /* 0x000fea0003800000 */
.L_x_41:
[----:B-----5:R-:W-:Y:S01]  /*4440*/  LOP3.LUT R5, R5, 0xff, RZ, 0xc0, !PT ;  /* 0x000000ff05057812 */ /* 0x020fe200078ec0ff */
[----:B------:R-:W-:Y:S01]  /*4450*/  BSSY B1, `(.L_x_43) ;  /* 0x0000013000017945 */ /* 0x000fe20003800000 */
[----:B------:R-:W-:Y:S02]  /*4460*/  IADD3 R31, P1, R8, 0x8, RZ ;  /* 0x00000008081f7810 */ /* 0x000fe40007f3e0ff */
[----:B------:R-:W-:-:S03]  /*4470*/  F2FP.F16.E4M3.UNPACK_B R5, R5 ;  /* 0x00000005ff05723e */ /* 0x000fc600020006ff */
[----:B-1----:R-:W-:Y:S01]  /*4480*/  IMAD.X R27, RZ, RZ, R9, P1 ;  /* 0x000000ffff1b7224 */ /* 0x002fe200008e0609 */
[----:B------:R-:W-:Y:S01]  /*4490*/  ISETP.GE.AND P1, PT, R30, 0x9, PT ;  /* 0x000000091e00780c */ /* 0x000fe20003f26270 */
[----:B------:R-:W-:Y:S02]  /*44a0*/  HADD2.F32 R26, -RZ, R5.H0_H0 ;  /* 0x20000005ff1a7230 */ /* 0x000fe40000004100 */
[----:B------:R-:W-:Y:S01]  /*44b0*/  IMAD R32, R27, UR6, RZ ;  /* 0x000000061b207c24 */ /* 0x000fe2000f8e02ff */
[----:B------:R-:W-:Y:S02]  /*44c0*/  ISETP.LT.OR P5, PT, R29, 0x1, !P1 ;  /* 0x000000011d00780c */ /* 0x000fe40004fa1670 */
[----:B------:R-:W-:Y:S01]  /*44d0*/  FMUL R5, R26, R21 ;  /* 0x000000151a057220 */ /* 0x000fe20000400000 */
[----:B------:R-:W-:-:S04]  /*44e0*/  IMAD.WIDE.U32 R26, R31, UR6, R18 ;  /* 0x000000061f1a7c25 */ /* 0x000fc8000f8e0012 */
[----:B------:R-:W-:Y:S01]  /*44f0*/  FFMA R5, R212, R20, R5 ;  /* 0x00000014d4057223 */ /* 0x000fe20000000005 */
[----:B------:R-:W-:Y:S01]  /*4500*/  IMAD R31, R31, UR7, R32 ;  /* 0x000000071f1f7c24 */ /* 0x000fe2000f8e0220 */
[----:B------:R-:W-:-:S03]  /*4510*/  IADD3 R26, P4, R26, UR10, RZ ;  /* 0x0000000a1a1a7c10 */ /* 0x000fc6000ff9e0ff */
[----:B------:R-:W-:Y:S02]  /*4520*/  F2FP.SATFINITE.E4M3.F32.PACK_AB_MERGE_C R33, RZ, R5, RZ ;  /* 0x00000005ff21723e */ /* 0x000fe400048070ff */
[----:B------:R-:W-:Y:S02]  /*4530*/  IADD3.X R27, R27, UR11, R31, P4, !PT ;  /* 0x0000000b1b1b7c10 */ /* 0x000fe4000a7fe41f */
[----:B------:R-:W-:Y:S01]  /*4540*/  PRMT R5, RZ, 0x7610, R5 ;  /* 0x00007610ff057816 */ /* 0x000fe20000000005 */
[----:B------:R1:W-:Y:S01]  /*4550*/  @!P2 STG.E.U8 desc[UR20][R10.64+0x1], R33 ;  /* 0x000001210a00a986 */ /* 0x0003e2000c101114 */
[----:B------:R-:W-:Y:S05]  /*4560*/  @P5 BRA `(.L_x_44) ;  /* 0x0000000000045947 */ /* 0x000fea0003800000 */
[----:B------:R3:W5:Y:S02]  /*4570*/  LDG.E.U8 R5, desc[UR20][R26.64] ;  /* 0x000000141a057981 */ /* 0x000764000c1e1100 */
.L_x_44:
[----:B------:R-:W-:Y:S05]  /*4580*/  BSYNC B1 ;  /* 0x0000000000017941 */ /* 0x000fea0003800000 */
.L_x_43:
[----:B-----5:R-:W-:Y:S01]  /*4590*/  LOP3.LUT R5, R5, 0xff, RZ, 0xc0, !PT ;  /* 0x000000ff05057812 */ /* 0x020fe200078ec0ff */
[----:B------:R-:W-:Y:S01]  /*45a0*/  BSSY B1, `(.L_x_45) ;  /* 0x000000b000017945 */ /* 0x000fe20003800000 */
[----:B------:R-:W-:Y:S02]  /*45b0*/  ISETP.LT.OR P2, PT, R29, 0x2, !P1 ;  /* 0x000000021d00780c */ /* 0x000fe40004f41670 */
[----:B------:R-:W-:-:S05]  /*45c0*/  F2FP.F16.E4M3.UNPACK_B R5, R5 ;  /* 0x00000005ff05723e */ /* 0x000fca00020006ff */
[----:B------:R-:W-:Y:S01]  /*45d0*/  HADD2.F32 R32, -RZ, R5.H0_H0 ;  /* 0x20000005ff207230 */ /* 0x000fe20000004100 */
[----:B------:R-:W-:-:S04]  /*45e0*/  PRMT R5, RZ, 0x7610, R5 ;  /* 0x00007610ff057816 */ /* 0x000fc80000000005 */
[----:B------:R-:W-:-:S04]  /*45f0*/  FMUL R32, R32, R21 ;  /* 0x0000001520207220 */ /* 0x000fc80000400000 */
[----:B------:R-:W-:-:S05]  /*4600*/  FFMA R32, R211, R20, R32 ;  /* 0x00000014d3207223 */ /* 0x000fca0000000020 */
[----:B------:R-:W-:-:S05]  /*4610*/  F2FP.SATFINITE.E4M3.F32.PACK_AB_MERGE_C R31, RZ, R32, RZ ;  /* 0x00000020ff1f723e */ /* 0x000fca00048070ff */
[----:B------:R4:W-:Y:S01]  /*4620*/  @!P5 STG.E.U8 desc[UR20][R12.64], R31 ;  /* 0x0000001f0c00d986 */ /* 0x0009e2000c101114 */
[----:B------:R-:W-:Y:S05]  /*4630*/  @P2 BRA `(.L_x_46) ;  /* 0x0000000000042947 */ /* 0x000fea0003800000 */
[----:B------:R0:W5:Y:S02]  /*4640*/  LDG.E.U8 R5, desc[UR20][R26.64+0x1] ;  /* 0x000001141a057981 */ /* 0x000164000c1e1100 */
.L_x_46:
[----:B------:R-:W-:Y:S05]  /*4650*/  BSYNC B1 ;  /* 0x0000000000017941 */ /* 0x000fea0003800000 */
.L_x_45:
[----:B-----5:R-:W-:Y:S01]  /*4660*/  LOP3.LUT R5, R5, 0xff, RZ, 0xc0, !PT ;  /* 0x000000ff05057812 */ /* 0x020fe200078ec0ff */
[----:B------:R-:W-:Y:S01]  /*4670*/  BSSY B1, `(.L_x_47) ;  /* 0x000000b000017945 */ /* 0x000fe20003800000 */
[----:B------:R-:W-:Y:S02]  /*4680*/  ISETP.LT.OR P4, PT, R29, 0x9, !P0 ;  /* 0x000000091d00780c */ /* 0x000fe40004781670 */
[----:B------:R-:W-:-:S05]  /*4690*/  F2FP.F16.E4M3.UNPACK_B R5, R5 ;  /* 0x00000005ff05723e */ /* 0x000fca00020006ff */
[----:B------:R-:W-:-:S05]  /*46a0*/  HADD2.F32 R32, -RZ, R5.H0_H0 ;  /* 0x20000005ff207230 */ /* 0x000fca0000004100 */
[----:B------:R-:W-:-:S04]  /*46b0*/  FMUL R5, R32, R21 ;  /* 0x0000001520057220 */ /* 0x000fc80000400000 */
[----:B------:R-:W-:-:S05]  /*46c0*/  FFMA R5, R210, R20, R5 ;  /* 0x00000014d2057223 */ /* 0x000fca0000000005 */
[----:B----4-:R-:W-:Y:S02]  /*46d0*/  F2FP.SATFINITE.E4M3.F32.PACK_AB_MERGE_C R31, RZ, R5, RZ ;  /* 0x00000005ff1f723e */ /* 0x010fe400048070ff */
[----:B------:R-:W-:-:S03]  /*46e0*/  PRMT R5, RZ, 0x7610, R5 ;  /* 0x00007610ff057816 */ /* 0x000fc60000000005 */
[----:B------:R4:W-:Y:S01]  /*46f0*/  @!P2 STG.E.U8 desc[UR20][R12.64+0x1], R31 ;  /* 0x0000011f0c00a986 */ /* 0x0009e2000c101114 */
[----:B------:R-:W-:Y:S05]  /*4700*/  @P4 BRA `(.L_x_48) ;  /* 0x0000000000044947 */ /* 0x000fea0003800000 */
[----:B------:R0:W5:Y:S02]  /*4710*/  LDG.E.U8 R5, desc[UR20][R24.64+0x8] ;  /* 0x0000081418057981 */ /* 0x000164000c1e1100 */
.L_x_48:
[----:B------:R-:W-:Y:S05]  /*4720*/  BSYNC B1 ;  /* 0x0000000000017941 */ /* 0x000fea0003800000 */
.L_x_47:
        /* <DEDUP_REMOVED lines=8> */
[----:B----4-:R-:W-:-:S05]  /*47b0*/  F2FP.SATFINITE.E4M3.F32.PACK_AB_MERGE_C R31, RZ, R32, RZ ;  /* 0x00000020ff1f723e */ /* 0x010fca00048070ff */
[----:B------:R4:W-:Y:S01]  /*47c0*/  @!P4 STG.E.U8 desc[UR20][R10.64+0x8], R31 ;  /* 0x0000081f0a00c986 */ /* 0x0009e2000c101114 */
[----:B------:R-:W-:Y:S05]  /*47d0*/  @P2 BRA `(.L_x_50) ;  /* 0x0000000000042947 */ /* 0x000fea0003800000 */
[----:B------:R0:W5:Y:S02]  /*47e0*/  LDG.E.U8 R5, desc[UR20][R24.64+0x9] ;  /* 0x0000091418057981 */ /* 0x000164000c1e1100 */
.L_x_50:
[----:B------:R-:W-:Y:S05]  /*47f0*/  BSYNC B1 ;  /* 0x0000000000017941 */ /* 0x000fea0003800000 */
.L_x_49:
        /* <DEDUP_REMOVED lines=12> */
.L_x_52:
[----:B------:R-:W-:Y:S05]  /*48c0*/  BSYNC B1 ;  /* 0x0000000000017941 */ /* 0x000fea0003800000 */
.L_x_51:
        /* <DEDUP_REMOVED lines=12> */
.L_x_54:
[----:B------:R-:W-:Y:S05]  /*4990*/  BSYNC B1 ;  /* 0x0000000000017941 */ /* 0x000fea0003800000 */
.L_x_53:
        /* <DEDUP_REMOVED lines=12> */
.L_x_56:
[----:B------:R-:W-:Y:S05]  /*4a60*/  BSYNC B1 ;  /* 0x0000000000017941 */ /* 0x000fea0003800000 */
.L_x_55:
        /* <DEDUP_REMOVED lines=12> */
.L_x_58:
[----:B------:R-:W-:Y:S05]  /*4b30*/  BSYNC B1 ;  /* 0x0000000000017941 */ /* 0x000fea0003800000 */
.L_x_57:
        /* <DEDUP_REMOVED lines=12> */
.L_x_60:
[----:B------:R-:W-:Y:S05]  /*4c00*/  BSYNC B1 ;  /* 0x0000000000017941 */ /* 0x000fea0003800000 */
.L_x_59:
        /* <DEDUP_REMOVED lines=12> */
.L_x_62:
[----:B------:R-:W-:Y:S05]  /*4cd0*/  BSYNC B1 ;  /* 0x0000000000017941 */ /* 0x000fea0003800000 */
.L_x_61:
        /* <DEDUP_REMOVED lines=12> */
.L_x_64:
[----:B------:R-:W-:Y:S05]  /*4da0*/  BSYNC B1 ;  /* 0x0000000000017941 */ /* 0x000fea0003800000 */
.L_x_63:
        /* <DEDUP_REMOVED lines=12> */
.L_x_66:
[----:B------:R-:W-:Y:S05]  /*4e70*/  BSYNC B1 ;  /* 0x0000000000017941 */ /* 0x000fea0003800000 */
.L_x_65:
        /* <DEDUP_REMOVED lines=12> */
.L_x_68:
[----:B------:R-:W-:Y:S05]  /*4f40*/  BSYNC B1 ;  /* 0x0000000000017941 */ /* 0x000fea0003800000 */
.L_x_67:
        /* <DEDUP_REMOVED lines=12> */
.L_x_70:
[----:B------:R-:W-:Y:S05]  /*5010*/  BSYNC B1 ;  /* 0x0000000000017941 */ /* 0x000fea0003800000 */
.L_x_69:
        /* <DEDUP_REMOVED lines=12> */
.L_x_72:
[----:B------:R-:W-:Y:S05]  /*50e0*/  BSYNC B1 ;  /* 0x0000000000017941 */ /* 0x000fea0003800000 */
.L_x_71:
        /* <DEDUP_REMOVED lines=12> */
.L_x_74:
[----:B------:R-:W-:Y:S05]  /*51b0*/  BSYNC B1 ;  /* 0x0000000000017941 */ /* 0x000fea0003800000 */
.L_x_73:
        /* <DEDUP_REMOVED lines=12> */
.L_x_76:
[----:B------:R-:W-:Y:S05]  /*5280*/  BSYNC B1 ;  /* 0x0000000000017941 */ /* 0x000fea0003800000 */
.L_x_75:
        /* <DEDUP_REMOVED lines=12> */
.L_x_78:
[----:B------:R-:W-:Y:S05]  /*5350*/  BSYNC B1 ;  /* 0x0000000000017941 */ /* 0x000fea0003800000 */
.L_x_77:
        /* <DEDUP_REMOVED lines=12> */
.L_x_80:
[----:B------:R-:W-:Y:S05]  /*5420*/  BSYNC B1 ;  /* 0x0000000000017941 */ /* 0x000fea0003800000 */
.L_x_79:
        /* <DEDUP_REMOVED lines=12> */
.L_x_82:
[----:B------:R-:W-:Y:S05]  /*54f0*/  BSYNC B1 ;  /* 0x0000000000017941 */ /* 0x000fea0003800000 */
.L_x_81:
        /* <DEDUP_REMOVED lines=12> */
.L_x_84:
[----:B------:R-:W-:Y:S05]  /*55c0*/  BSYNC B1 ;  /* 0x0000000000017941 */ /* 0x000fea0003800000 */
.L_x_83:
        /* <DEDUP_REMOVED lines=12> */
.L_x_86:
[----:B------:R-:W-:Y:S05]  /*5690*/  BSYNC B1 ;  /* 0x0000000000017941 */ /* 0x000fea0003800000 */
.L_x_85:
        /* <DEDUP_REMOVED lines=12> */
.L_x_88:
[----:B------:R-:W-:Y:S05]  /*5760*/  BSYNC B1 ;  /* 0x0000000000017941 */ /* 0x000fea0003800000 */
.L_x_87:
        /* <DEDUP_REMOVED lines=12> */
.L_x_90:
[----:B------:R-:W-:Y:S05]  /*5830*/  BSYNC B1 ;  /* 0x0000000000017941 */ /* 0x000fea0003800000 */
.L_x_89:
        /* <DEDUP_REMOVED lines=12> */
.L_x_92:
[----:B------:R-:W-:Y:S05]  /*5900*/  BSYNC B1 ;  /* 0x0000000000017941 */ /* 0x000fea0003800000 */
.L_x_91:
        /* <DEDUP_REMOVED lines=12> */
.L_x_94:
[----:B------:R-:W-:Y:S05]  /*59d0*/  BSYNC B1 ;  /* 0x0000000000017941 */ /* 0x000fea0003800000 */
.L_x_93:
        /* <DEDUP_REMOVED lines=12> */
.L_x_96:
[----:B------:R-:W-:Y:S05]  /*5aa0*/  BSYNC B1 ;  /* 0x0000000000017941 */ /* 0x000fea0003800000 */
.L_x_95:
        /* <DEDUP_REMOVED lines=12> */
.L_x_98:
[----:B------:R-:W-:Y:S05]  /*5b70*/  BSYNC B1 ;  /* 0x0000000000017941 */ /* 0x000fea0003800000 */
.L_x_97:
        /* <DEDUP_REMOVED lines=12> */
.L_x_100:
[----:B------:R-:W-:Y:S05]  /*5c40*/  BSYNC B1 ;  /* 0x0000000000017941 */ /* 0x000fea0003800000 */
.L_x_99:
        /* <DEDUP_REMOVED lines=12> */
.L_x_102:
[----:B------:R-:W-:Y:S05]  /*5d10*/  BSYNC B1 ;  /* 0x0000000000017941 */ /* 0x000fea0003800000 */
.L_x_101:
        /* <DEDUP_REMOVED lines=12> */
.L_x_104:
[----:B------:R-:W-:Y:S05]  /*5de0*/  BSYNC B1 ;  /* 0x0000000000017941 */ /* 0x000fea0003800000 */
.L_x_103:
        /* <DEDUP_REMOVED lines=12> */
.L_x_106:
[----:B------:R-:W-:Y:S05]  /*5eb0*/  BSYNC B1 ;  /* 0x0000000000017941 */ /* 0x000fea0003800000 */
.L_x_105:
        /* <DEDUP_REMOVED lines=12> */
.L_x_108:
[----:B------:R-:W-:Y:S05]  /*5f80*/  BSYNC B1 ;  /* 0x0000000000017941 */ /* 0x000fea0003800000 */
.L_x_107:
        /* <DEDUP_REMOVED lines=12> */
.L_x_110:
[----:B------:R-:W-:Y:S05]  /*6050*/  BSYNC B1 ;  /* 0x0000000000017941 */ /* 0x000fea0003800000 */
.L_x_109:
        /* <DEDUP_REMOVED lines=12> */
.L_x_112:
[----:B------:R-:W-:Y:S05]  /*6120*/  BSYNC B1 ;  /* 0x0000000000017941 */ /* 0x000fea0003800000 */
.L_x_111:
        /* <DEDUP_REMOVED lines=12> */
.L_x_114:
[----:B------:R-:W-:Y:S05]  /*61f0*/  BSYNC B1 ;  /* 0x0000000000017941 */ /* 0x000fea0003800000 */
.L_x_113:
        /* <DEDUP_REMOVED lines=12> */
.L_x_116:
[----:B------:R-:W-:Y:S05]  /*62c0*/  BSYNC B1 ;  /* 0x0000000000017941 */ /* 0x000fea0003800000 */
.L_x_115:
        /* <DEDUP_REMOVED lines=12> */
.L_x_118:
[----:B------:R-:W-:Y:S05]  /*6390*/  BSYNC B1 ;  /* 0x0000000000017941 */ /* 0x000fea0003800000 */
.L_x_117:
        /* <DEDUP_REMOVED lines=12> */
.L_x_120:
[----:B------:R-:W-:Y:S05]  /*6460*/  BSYNC B1 ;  /* 0x0000000000017941 */ /* 0x000fea0003800000 */
.L_x_119:
        /* <DEDUP_REMOVED lines=12> */
.L_x_122:
[----:B------:R-:W-:Y:S05]  /*6530*/  BSYNC B1 ;  /* 0x0000000000017941 */ /* 0x000fea0003800000 */
.L_x_121:
        /* <DEDUP_REMOVED lines=12> */
.L_x_124:
[----:B------:R-:W-:Y:S05]  /*6600*/  BSYNC B1 ;  /* 0x0000000000017941 */ /* 0x000fea0003800000 */
.L_x_123:
        /* <DEDUP_REMOVED lines=12> */
.L_x_126:
[----:B------:R-:W-:Y:S05]  /*66d0*/  BSYNC B1 ;  /* 0x0000000000017941 */ /* 0x000fea0003800000 */
.L_x_125:
        /* <DEDUP_REMOVED lines=12> */
.L_x_128:
[----:B------:R-:W-:Y:S05]  /*67a0*/  BSYNC B1 ;  /* 0x0000000000017941 */ /* 0x000fea0003800000 */
.L_x_127:
        /* <DEDUP_REMOVED lines=12> */
.L_x_130:
[----:B------:R-:W-:Y:S05]  /*6870*/  BSYNC B1 ;  /* 0x0000000000017941 */ /* 0x000fea0003800000 */
.L_x_129:
[----:B-----5:R-:W-:Y:S01]  /*6880*/  LOP3.LUT R5, R5, 0xff, RZ, 0xc0, !PT ;  /* 0x000000ff05057812 */ /* 0x020fe200078ec0ff */
[----:B------:R-:W-:Y:S01]  /*6890*/  BSSY B1, `(.L_x_131) ;  /* 0x000000b000017945 */ /* 0x000fe20003800000 */
[----:B------:R-:W-:Y:S02]  /*68a0*/  ISETP.LT.OR P2, PT, R29, 0x59, !P1 ;  /* 0x000000591d00780c */ /* 0x000fe40004f41670 */
[----:B------:R-:W-:-:S05]  /*68b0*/  F2FP.F16.E4M3.UNPACK_B R5, R5 ;  /* 0x00000005ff05723e */ /* 0x000fca00020006ff */
[----:B0-2---:R-:W-:-:S05]  /*68c0*/  HADD2.F32 R24, -RZ, R5.H0_H0 ;  /* 0x20000005ff187230 */ /* 0x005fca0000004100 */
[----:B------:R-:W-:-:S04]  /*68d0*/  FMUL R5, R24, R21 ;  /* 0x0000001518057220 */ /* 0x000fc80000400000 */
[----:B------:R-:W-:-:S05]  /*68e0*/  FFMA R5, R168, R20, R5 ;  /* 0x00000014a8057223 */ /* 0x000fca0000000005 */
[----:B------:R-:W-:Y:S02]  /*68f0*/  F2FP.SATFINITE.E4M3.F32.PACK_AB_MERGE_C R25, RZ, R5, RZ ;  /* 0x00000005ff19723e */ /* 0x000fe400048070ff */
[----:B------:R-:W-:-:S03]  /*6900*/  PRMT R5, RZ, 0x7610, R5 ;  /* 0x00007610ff057816 */ /* 0x000fc60000000005 */
[----:B------:R0:W-:Y:S01]  /*6910*/  @!P0 STG.E.U8 desc[UR20][R10.64+0x59], R25 ;  /* 0x000059190a008986 */ /* 0x0001e2000c101114 */
[----:B------:R-:W-:Y:S05]  /*6920*/  @P2 BRA `(.L_x_132) ;  /* 0x0000000000042947 */ /* 0x000fea0003800000 */
[----:B------:R2:W5:Y:S02]  /*6930*/  LDG.E.U8 R5, desc[UR20][R26.64+0x58] ;  /* 0x000058141a057981 */ /* 0x000564000c1e1100 */
.L_x_132:
[----:B------:R-:W-:Y:S05]  /*6940*/  BSYNC B1 ;  /* 0x0000000000017941 */ /* 0x000fea0003800000 */
.L_x_131:
[----:B-----5:R-:W-:Y:S01]  /*6950*/  LOP3.LUT R5, R5, 0xff, RZ, 0xc0, !PT ;  /* 0x000000ff05057812 */ /* 0x020fe200078ec0ff */
[----:B------:R-:W-:Y:S01]  /*6960*/  BSSY B1, `(.L_x_133) ;  /* 0x000000b000017945 */ /* 0x000fe20003800000 */
[----:B------:R-:W-:Y:S02]  /*6970*/  ISETP.LT.OR P1, PT, R29, 0x5a, !P1 ;  /* 0x0000005a1d00780c */ /* 0x000fe40004f21670 */
[----:B------:R-:W-:-:S05]  /*6980*/  F2FP.F16.E4M3.UNPACK_B R5, R5 ;  /* 0x00000005ff05723e */ /* 0x000fca00020006ff */
[----:B01--4-:R-:W-:Y:S01]  /*6990*/  HADD2.F32 R10, -RZ, R5.H0_H0 ;  /* 0x20000005ff0a7230 */ /* 0x013fe20000004100 */
[----:B------:R-:W-:-:S04]  /*69a0*/  PRMT R5, RZ, 0x7610, R5 ;  /* 0x00007610ff057816 */ /* 0x000fc80000000005 */
[----:B------:R-:W-:-:S04]  /*69b0*/  FMUL R10, R10, R21 ;  /* 0x000000150a0a7220 */ /* 0x000fc80000400000 */
[----:B------:R-:W-:-:S05]  /*69c0*/  FFMA R10, R167, R20, R10 ;  /* 0x00000014a70a7223 */ /* 0x000fca000000000a */
[----:B------:R-:W-:-:S05]  /*69d0*/  F2FP.SATFINITE.E4M3.F32.PACK_AB_MERGE_C R11, RZ, R10, RZ ;  /* 0x0000000aff0b723e */ /* 0x000fca00048070ff */
[----:B------:R0:W-:Y:S01]  /*69e0*/  @!P2 STG.E.U8 desc[UR20][R12.64+0x58], R11 ;  /* 0x0000580b0c00a986 */ /* 0x0001e2000c101114 */
[----:B------:R-:W-:Y:S05]  /*69f0*/  @P1 BRA `(.L_x_134) ;  /* 0x0000000000041947 */ /* 0x000fea0003800000 */
[----:B------:R1:W5:Y:S02]  /*6a00*/  LDG.E.U8 R5, desc[UR20][R26.64+0x59] ;  /* 0x000059141a057981 */ /* 0x000364000c1e1100 */
.L_x_134:
[----:B------:R-:W-:Y:S05]  /*6a10*/  BSYNC B1 ;  /* 0x0000000000017941 */ /* 0x000fea0003800000 */
.L_x_133:
[----:B-----5:R-:W-:Y:S01]  /*6a20*/  LOP3.LUT R5, R5, 0xff, RZ, 0xc0, !PT ;  /* 0x000000ff05057812 */ /* 0x020fe200078ec0ff */
[----:B------:R-:W-:Y:S01]  /*6a30*/  BSSY B1, `(.L_x_135) ;  /* 0x0000013000017945 */ /* 0x000fe20003800000 */
[----:B------:R-:W-:Y:S02]  /*6a40*/  IADD3 R25, P0, R8, 0x80, RZ ;  /* 0x0000008008197810 */ /* 0x000fe40007f1e0ff */
[----:B------:R-:W-:-:S03]  /*6a50*/  F2FP.F16.E4M3.UNPACK_B R5, R5 ;  /* 0x00000005ff05723e */ /* 0x000fc600020006ff */
[----:B0-----:R-:W-:Y:S01]  /*6a60*/  IMAD.X R11, RZ, RZ, R9, P0 ;  /* 0x000000ffff0b7224 */ /* 0x001fe200000e0609 */
        /* <DEDUP_REMOVED lines=9> */
[----:B-123--:R-:W-:Y:S02]  /*6b00*/  F2FP.SATFINITE.E4M3.F32.PACK_AB_MERGE_C R27, RZ, R5, RZ ;  /* 0x00000005ff1b723e */ /* 0x00efe400048070ff */
[----:B------:R-:W-:Y:S02]  /*6b10*/  IADD3.X R11, R11, UR11, R25, P2, !PT ;  /* 0x0000000b0b0b7c10 */ /* 0x000fe400097fe419 */
[----:B------:R-:W-:Y:S01]  /*6b20*/  PRMT R5, RZ, 0x7610, R5 ;  /* 0x00007610ff057816 */ /* 0x000fe20000000005 */
[----:B------:R0:W-:Y:S01]  /*6b30*/  @!P1 STG.E.U8 desc[UR20][R12.64+0x59], R27 ;  /* 0x0000591b0c009986 */ /* 0x0001e2000c101114 */
[----:B------:R-:W-:Y:S05]  /*6b40*/  @P4 BRA `(.L_x_136) ;  /* 0x0000000000044947 */ /* 0x000fea0003800000 */
[----:B------:R1:W5:Y:S02]  /*6b50*/  LDG.E.U8 R5, desc[UR20][R10.64] ;  /* 0x000000140a057981 */ /* 0x000364000c1e1100 */
.L_x_136:
[----:B------:R-:W-:Y:S05]  /*6b60*/  BSYNC B1 ;  /* 0x0000000000017941 */ /* 0x000fea0003800000 */
.L_x_135:
[----:B-----5:R-:W-:Y:S01]  /*6b70*/  LOP3.LUT R5, R5, 0xff, RZ, 0xc0, !PT ;  /* 0x000000ff05057812 */ /* 0x020fe200078ec0ff */
[----:B------:R-:W-:Y:S01]  /*6b80*/  BSSY B1, `(.L_x_137) ;  /* 0x000000b000017945 */ /* 0x000fe20003800000 */
[----:B------:R-:W-:Y:S02]  /*6b90*/  ISETP.LT.OR P2, PT, R29, 0x2, !P0 ;  /* 0x000000021d00780c */ /* 0x000fe40004741670 */
[----:B------:R-:W-:-:S05]  /*6ba0*/  F2FP.F16.E4M3.UNPACK_B R5, R5 ;  /* 0x00000005ff05723e */ /* 0x000fca00020006ff */
[----:B0-----:R-:W-:Y:S01]  /*6bb0*/  HADD2.F32 R12, -RZ, R5.H0_H0 ;  /* 0x20000005ff0c7230 */ /* 0x001fe20000004100 */
[----:B------:R-:W-:-:S04]  /*6bc0*/  PRMT R5, RZ, 0x7610, R5 ;  /* 0x00007610ff057816 */ /* 0x000fc80000000005 */
[----:B------:R-:W-:-:S04]  /*6bd0*/  FMUL R12, R12, R21 ;  /* 0x000000150c0c7220 */ /* 0x000fc80000400000 */
[----:B------:R-:W-:-:S05]  /*6be0*/  FFMA R12, R165, R20, R12 ;  /* 0x00000014a50c7223 */ /* 0x000fca000000000c */
[----:B------:R-:W-:-:S05]  /*6bf0*/  F2FP.SATFINITE.E4M3.F32.PACK_AB_MERGE_C R13, RZ, R12, RZ ;  /* 0x0000000cff0d723e */ /* 0x000fca00048070ff */
[----:B------:R0:W-:Y:S01]  /*6c00*/  @!P4 STG.E.U8 desc[UR20][R14.64], R13 ;  /* 0x0000000d0e00c986 */ /* 0x0001e2000c101114 */
[----:B------:R-:W-:Y:S05]  /*6c10*/  @P2 BRA `(.L_x_138) ;  /* 0x0000000000042947 */ /* 0x000fea0003800000 */
[----:B------:R2:W5:Y:S02]  /*6c20*/  LDG.E.U8 R5, desc[UR20][R10.64+0x1] ;  /* 0x000001140a057981 */ /* 0x000564000c1e1100 */
.L_x_138:
[----:B------:R-:W-:Y:S05]  /*6c30*/  BSYNC B1 ;  /* 0x0000000000017941 */ /* 0x000fea0003800000 */
.L_x_137:
[----:B-----5:R-:W-:Y:S01]  /*6c40*/  LOP3.LUT R5, R5, 0xff, RZ, 0xc0, !PT ;  /* 0x000000ff05057812 */ /* 0x020fe200078ec0ff */
[----:B------:R-:W-:Y:S01]  /*6c50*/  BSSY B1, `(.L_x_139) ;  /* 0x0000013000017945 */ /* 0x000fe20003800000 */
[----:B0-----:R-:W-:Y:S02]  /*6c60*/  IADD3 R13, P1, R8, 0x88, RZ ;  /* 0x00000088080d7810 */ /* 0x001fe40007f3e0ff */
[----:B------:R-:W-:-:S03]  /*6c70*/  F2FP.F16.E4M3.UNPACK_B R5, R5 ;  /* 0x00000005ff05723e */ /* 0x000fc600020006ff */
[----:B------:R-:W-:Y:S01]  /*6c80*/  IMAD.X R9, RZ, RZ, R9, P1 ;  /* 0x000000ffff097224 */ /* 0x000fe200008e0609 */
[----:B------:R-:W-:Y:S01]  /*6c90*/  ISETP.GE.AND P1, PT, R30, 0x89, PT ;  /* 0x000000891e00780c */ /* 0x000fe20003f26270 */
[----:B------:R-:W-:Y:S02]  /*6ca0*/  HADD2.F32 R8, -RZ, R5.H0_H0 ;  /* 0x20000005ff087230 */ /* 0x000fe40000004100 */
[----:B------:R-:W-:Y:S01]  /*6cb0*/  IMAD.WIDE.U32 R18, R13, UR6, R18 ;  /* 0x000000060d127c25 */ /* 0x000fe2000f8e0012 */
[----:B------:R-:W-:-:S03]  /*6cc0*/  ISETP.LT.OR P5, PT, R29, 0x1, !P1 ;  /* 0x000000011d00780c */ /* 0x000fc60004fa1670 */
[----:B------:R-:W-:Y:S01]  /*6cd0*/  FMUL R5, R8, R21 ;  /* 0x0000001508057220 */ /* 0x000fe20000400000 */
[----:B------:R-:W-:-:S03]  /*6ce0*/  IMAD R8, R9, UR6, RZ ;  /* 0x0000000609087c24 */ /* 0x000fc6000f8e02ff */
        /* <DEDUP_REMOVED lines=9> */
.L_x_140:
[----:B------:R-:W-:Y:S05]  /*6d80*/  BSYNC B1 ;  /* 0x0000000000017941 */ /* 0x000fea0003800000 */
.L_x_139:
        /* <DEDUP_REMOVED lines=12> */
.L_x_142:
[----:B------:R-:W-:Y:S05]  /*6e50*/  BSYNC B1 ;  /* 0x0000000000017941 */ /* 0x000fea0003800000 */
.L_x_141:
        /* <DEDUP_REMOVED lines=12> */
.L_x_144:
[----:B------:R-:W-:Y:S05]  /*6f20*/  BSYNC B1 ;  /* 0x0000000000017941 */ /* 0x000fea0003800000 */
.L_x_143:
        /* <DEDUP_REMOVED lines=12> */
.L_x_146:
[----:B------:R-:W-:Y:S05]  /*6ff0*/  BSYNC B1 ;  /* 0x0000000000017941 */ /* 0x000fea0003800000 */
.L_x_145:
        /* <DEDUP_REMOVED lines=12> */
.L_x_148:
[----:B------:R-:W-:Y:S05]  /*70c0*/  BSYNC B1 ;  /* 0x0000000000017941 */ /* 0x000fea0003800000 */
.L_x_147:
        /* <DEDUP_REMOVED lines=12> */
.L_x_150:
[----:B------:R-:W-:Y:S05]  /*7190*/  BSYNC B1 ;  /* 0x0000000000017941 */ /* 0x000fea0003800000 */
.L_x_149:
        /* <DEDUP_REMOVED lines=12> */
.L_x_152:
[----:B------:R-:W-:Y:S05]  /*7260*/  BSYNC B1 ;  /* 0x0000000000017941 */ /* 0x000fea0003800000 */
.L_x_151:
        /* <DEDUP_REMOVED lines=12> */
.L_x_154:
[----:B------:R-:W-:Y:S05]  /*7330*/  BSYNC B1 ;  /* 0x0000000000017941 */ /* 0x000fea0003800000 */
.L_x_153:
        /* <DEDUP_REMOVED lines=12> */
.L_x_156:
[----:B------:R-:W-:Y:S05]  /*7400*/  BSYNC B1 ;  /* 0x0000000000017941 */ /* 0x000fea0003800000 */
.L_x_155:
        /* <DEDUP_REMOVED lines=12> */
.L_x_158:
[----:B------:R-:W-:Y:S05]  /*74d0*/  BSYNC B1 ;  /* 0x0000000000017941 */ /* 0x000fea0003800000 */
.L_x_157:
        /* <DEDUP_REMOVED lines=12> */
.L_x_160:
[----:B------:R-:W-:Y:S05]  /*75a0*/  BSYNC B1 ;  /* 0x0000000000017941 */ /* 0x000fea0003800000 */
.L_x_159:
        /* <DEDUP_REMOVED lines=12> */
.L_x_162:
[----:B------:R-:W-:Y:S05]  /*7670*/  BSYNC B1 ;  /* 0x0000000000017941 */ /* 0x000fea0003800000 */
.L_x_161:
        /* <DEDUP_REMOVED lines=12> */
.L_x_164:
[----:B------:R-:W-:Y:S05]  /*7740*/  BSYNC B1 ;  /* 0x0000000000017941 */ /* 0x000fea0003800000 */
.L_x_163:
        /* <DEDUP_REMOVED lines=12> */
.L_x_166:
[----:B------:R-:W-:Y:S05]  /*7810*/  BSYNC B1 ;  /* 0x0000000000017941 */ /* 0x000fea0003800000 */
.L_x_165:
        /* <DEDUP_REMOVED lines=12> */
.L_x_168:
[----:B------:R-:W-:Y:S05]  /*78e0*/  BSYNC B1 ;  /* 0x0000000000017941 */ /* 0x000fea0003800000 */
.L_x_167:
        /* <DEDUP_REMOVED lines=12> */
.L_x_170:
[----:B------:R-:W-:Y:S05]  /*79b0*/  BSYNC B1 ;  /* 0x0000000000017941 */ /* 0x000fea0003800000 */
.L_x_169:
        /* <DEDUP_REMOVED lines=12> */
.L_x_172:
[----:B------:R-:W-:Y:S05]  /*7a80*/  BSYNC B1 ;  /* 0x0000000000017941 */ /* 0x000fea0003800000 */
.L_x_171:
        /* <DEDUP_REMOVED lines=12> */
.L_x_174:
[----:B------:R-:W-:Y:S05]  /*7b50*/  BSYNC B1 ;  /* 0x0000000000017941 */ /* 0x000fea0003800000 */
.L_x_173:
        /* <DEDUP_REMOVED lines=12> */
.L_x_176:
[----:B------:R-:W-:Y:S05]  /*7c20*/  BSYNC B1 ;  /* 0x0000000000017941 */ /* 0x000fea0003800000 */
.L_x_175:
        /* <DEDUP_REMOVED lines=12> */
.L_x_178:
[----:B------:R-:W-:Y:S05]  /*7cf0*/  BSYNC B1 ;  /* 0x0000000000017941 */ /* 0x000fea0003800000 */
.L_x_177:
        /* <DEDUP_REMOVED lines=12> */
.L_x_180:
[----:B------:R-:W-:Y:S05]  /*7dc0*/  BSYNC B1 ;  /* 0x0000000000017941 */ /* 0x000fea0003800000 */
.L_x_179:
        /* <DEDUP_REMOVED lines=12> */
.L_x_182:
[----:B------:R-:W-:Y:S05]  /*7e90*/  BSYNC B1 ;  /* 0x0000000000017941 */ /* 0x000fea0003800000 */
.L_x_181:
        /* <DEDUP_REMOVED lines=12> */
.L_x_184:
[----:B------:R-:W-:Y:S05]  /*7f60*/  BSYNC B1 ;  /* 0x0000000000017941 */ /* 0x000fea0003800000 */
.L_x_183:
        /* <DEDUP_REMOVED lines=12> */
.L_x_186:
[----:B------:R-:W-:Y:S05]  /*8030*/  BSYNC B1 ;  /* 0x0000000000017941 */ /* 0x000fea0003800000 */
.L_x_185:
        /* <DEDUP_REMOVED lines=12> */
.L_x_188:
[----:B------:R-:W-:Y:S05]  /*8100*/  BSYNC B1 ;  /* 0x0000000000017941 */ /* 0x000fea0003800000 */
.L_x_187:
        /* <DEDUP_REMOVED lines=12> */
.L_x_190:
[----:B------:R-:W-:Y:S05]  /*81d0*/  BSYNC B1 ;  /* 0x0000000000017941 */ /* 0x000fea0003800000 */
.L_x_189:
        /* <DEDUP_REMOVED lines=12> */
.L_x_192:
[----:B------:R-:W-:Y:S05]  /*82a0*/  BSYNC B1 ;  /* 0x0000000000017941 */ /* 0x000fea0003800000 */
.L_x_191:
        /* <DEDUP_REMOVED lines=12> */
.L_x_194:
[----:B------:R-:W-:Y:S05]  /*8370*/  BSYNC B1 ;  /* 0x0000000000017941 */ /* 0x000fea0003800000 */
.L_x_193:
        /* <DEDUP_REMOVED lines=12> */
.L_x_196:
[----:B------:R-:W-:Y:S05]  /*8440*/  BSYNC B1 ;  /* 0x0000000000017941 */ /* 0x000fea0003800000 */
.L_x_195:
        /* <DEDUP_REMOVED lines=12> */
.L_x_198:
[----:B------:R-:W-:Y:S05]  /*8510*/  BSYNC B1 ;  /* 0x0000000000017941 */ /* 0x000fea0003800000 */
.L_x_197:
        /* <DEDUP_REMOVED lines=12> */
.L_x_200:
[----:B------:R-:W-:Y:S05]  /*85e0*/  BSYNC B1 ;  /* 0x0000000000017941 */ /* 0x000fea0003800000 */
.L_x_199:
        /* <DEDUP_REMOVED lines=12> */
.L_x_202:
[----:B------:R-:W-:Y:S05]  /*86b0*/  BSYNC B1 ;  /* 0x0000000000017941 */ /* 0x000fea0003800000 */
.L_x_201:
        /* <DEDUP_REMOVED lines=12> */
.L_x_204:
[----:B------:R-:W-:Y:S05]  /*8780*/  BSYNC B1 ;  /* 0x0000000000017941 */ /* 0x000fea0003800000 */
.L_x_203:
        /* <DEDUP_REMOVED lines=12> */
.L_x_206:
[----:B------:R-:W-:Y:S05]  /*8850*/  BSYNC B1 ;  /* 0x0000000000017941 */ /* 0x000fea0003800000 */
.L_x_205:
        /* <DEDUP_REMOVED lines=12> */
.L_x_208:
[----:B------:R-:W-:Y:S05]  /*8920*/  BSYNC B1 ;  /* 0x0000000000017941 */ /* 0x000fea0003800000 */
.L_x_207:
        /* <DEDUP_REMOVED lines=12> */
.L_x_210:
[----:B------:R-:W-:Y:S05]  /*89f0*/  BSYNC B1 ;  /* 0x0000000000017941 */ /* 0x000fea0003800000 */
.L_x_209:
        /* <DEDUP_REMOVED lines=12> */
.L_x_212:
[----:B------:R-:W-:Y:S05]  /*8ac0*/  BSYNC B1 ;  /* 0x0000000000017941 */ /* 0x000fea0003800000 */
.L_x_211:
        /* <DEDUP_REMOVED lines=12> */
.L_x_214:
[----:B------:R-:W-:Y:S05]  /*8b90*/  BSYNC B1 ;  /* 0x0000000000017941 */ /* 0x000fea0003800000 */
.L_x_213:
        /* <DEDUP_REMOVED lines=12> */
.L_x_216:
[----:B------:R-:W-:Y:S05]  /*8c60*/  BSYNC B1 ;  /* 0x0000000000017941 */ /* 0x000fea0003800000 */
.L_x_215:
        /* <DEDUP_REMOVED lines=12> */
.L_x_218:
[----:B------:R-:W-:Y:S05]  /*8d30*/  BSYNC B1 ;  /* 0x0000000000017941 */ /* 0x000fea0003800000 */
.L_x_217:
        /* <DEDUP_REMOVED lines=12> */
.L_x_220:
[----:B------:R-:W-:Y:S05]  /*8e00*/  BSYNC B1 ;  /* 0x0000000000017941 */ /* 0x000fea0003800000 */
.L_x_219:
        /* <DEDUP_REMOVED lines=12> */
.L_x_222:
[----:B------:R-:W-:Y:S05]  /*8ed0*/  BSYNC B1 ;  /* 0x0000000000017941 */ /* 0x000fea0003800000 */
.L_x_221:
        /* <DEDUP_REMOVED lines=12> */
.L_x_224:
[----:B------:R-:W-:Y:S05]  /*8fa0*/  BSYNC B1 ;  /* 0x0000000000017941 */ /* 0x000fea0003800000 */
.L_x_223:
        /* <DEDUP_REMOVED lines=12> */
.L_x_226:
[----:B------:R-:W-:Y:S05]  /*9070*/  BSYNC B1 ;  /* 0x0000000000017941 */ /* 0x000fea0003800000 */
.L_x_225:
[----:B-----5:R-:W-:Y:S01]  /*9080*/  LOP3.LUT R5, R5, 0xff, RZ, 0xc0, !PT ;  /* 0x000000ff05057812 */ /* 0x020fe200078ec0ff */
[----:B------:R-:W-:Y:S01]  /*9090*/  BSSY B1, `(.L_x_227) ;  /* 0x000000b000017945 */ /* 0x000fe20003800000 */
[----:B------:R-:W-:Y:S02]  /*90a0*/  ISETP.LT.OR P2, PT, R29, 0x59, !P1 ;  /* 0x000000591d00780c */ /* 0x000fe40004f41670 */
[----:B------:R-:W-:-:S05]  /*90b0*/  F2FP.F16.E4M3.UNPACK_B R5, R5 ;  /* 0x00000005ff05723e */ /* 0x000fca00020006ff */
[----:B012---:R-:W-:-:S05]  /*90c0*/  HADD2.F32 R10, -RZ, R5.H0_H0 ;  /* 0x20000005ff0a7230 */ /* 0x007fca0000004100 */
[----:B------:R-:W-:-:S04]  /*90d0*/  FMUL R5, R10, R21 ;  /* 0x000000150a057220 */ /* 0x000fc80000400000 */
[----:B------:R-:W-:-:S05]  /*90e0*/  FFMA R5, R120, R20, R5 ;  /* 0x0000001478057223 */ /* 0x000fca0000000005 */
[----:B------:R-:W-:Y:S02]  /*90f0*/  F2FP.SATFINITE.E4M3.F32.PACK_AB_MERGE_C R11, RZ, R5, RZ ;  /* 0x00000005ff0b723e */ /* 0x000fe400048070ff */
[----:B------:R-:W-:-:S03]  /*9100*/  PRMT R5, RZ, 0x7610, R5 ;  /* 0x00007610ff057816 */ /* 0x000fc60000000005 */
[----:B------:R0:W-:Y:S01]  /*9110*/  @!P0 STG.E.U8 desc[UR20][R14.64+0x59], R11 ;  /* 0x0000590b0e008986 */ /* 0x0001e2000c101114 */
[----:B------:R-:W-:Y:S05]  /*9120*/  @P2 BRA `(.L_x_228) ;  /* 0x0000000000042947 */ /* 0x000fea0003800000 */
[----:B------:R1:W5:Y:S02]  /*9130*/  LDG.E.U8 R5, desc[UR20][R8.64+0x58] ;  /* 0x0000581408057981 */ /* 0x000364000c1e1100 */
.L_x_228:
[----:B------:R-:W-:Y:S05]  /*9140*/  BSYNC B1 ;  /* 0x0000000000017941 */ /* 0x000fea0003800000 */
.L_x_227:
        /* <DEDUP_REMOVED lines=8> */
[----:B0-----:R-:W-:-:S05]  /*91d0*/  F2FP.SATFINITE.E4M3.F32.PACK_AB_MERGE_C R11, RZ, R10, RZ ;  /* 0x0000000aff0b723e */ /* 0x001fca00048070ff */
[----:B------:R0:W-:Y:S01]  /*91e0*/  @!P2 STG.E.U8 desc[UR20][R16.64+0x58], R11 ;  /* 0x0000580b1000a986 */ /* 0x0001e2000c101114 */
[----:B------:R-:W-:Y:S05]  /*91f0*/  @P1 BRA `(.L_x_230) ;  /* 0x0000000000041947 */ /* 0x000fea0003800000 */
[----:B------:R2:W5:Y:S02]  /*9200*/  LDG.E.U8 R5, desc[UR20][R8.64+0x59] ;  /* 0x0000591408057981 */ /* 0x000564000c1e1100 */
.L_x_230:
[----:B------:R-:W-:Y:S05]  /*9210*/  BSYNC B1 ;  /* 0x0000000000017941 */ /* 0x000fea0003800000 */
.L_x_229:
[----:B------:R-:W-:Y:S05]  /*9220*/  @P1 BRA `(.L_x_231) ;  /* 0x0000001800301947 */ /* 0x000fea0003800000 */
[----:B-----5:R-:W-:-:S04]  /*9230*/  LOP3.LUT R5, R5, 0xff, RZ, 0xc0, !PT ;  /* 0x000000ff05057812 */ /* 0x020fc800078ec0ff */
[----:B------:R-:W-:-:S05]  /*9240*/  F2FP.F16.E4M3.UNPACK_B R5, R5 ;  /* 0x00000005ff05723e */ /* 0x000fca00020006ff */
[----:B-123--:R-:W-:-:S05]  /*9250*/  HADD2.F32 R8, -RZ, R5.H0_H0 ;  /* 0x20000005ff087230 */ /* 0x00efca0000004100 */
[----:B------:R-:W-:-:S04]  /*9260*/  FMUL R5, R8, R21 ;  /* 0x0000001508057220 */ /* 0x000fc80000400000 */
[----:B------:R-:W-:-:S05]  /*9270*/  FFMA R5, R22, R20, R5 ;  /* 0x0000001416057223 */ /* 0x000fca0000000005 */
[----:B------:R-:W-:-:S05]  /*9280*/  F2FP.SATFINITE.E4M3.F32.PACK_AB_MERGE_C R5, RZ, R5, RZ ;  /* 0x00000005ff05723e */ /* 0x000fca00048070ff */
[----:B------:R1:W-:Y:S01]  /*9290*/  STG.E.U8 desc[UR20][R16.64+0x59], R5 ;  /* 0x0000590510007986 */ /* 0x0003e2000c101114 */
[----:B------:R-:W-:Y:S05]  /*92a0*/  BRA `(.L_x_231) ;  /* 0x0000001800107947 */ /* 0x000fea0003800000 */
.L_x_38:
[C---:B------:R-:W-:Y:S01]  /*92b0*/  ISETP.GE.AND P1, PT, R30.reuse, 0x1, PT ;  /* 0x000000011e00780c */ /* 0x040fe20003f26270 */
[-C--:B--2---:R-:W-:Y:S01]  /*92c0*/  FMUL R213, R213, R20.reuse ;  /* 0x00000014d5d57220 */ /* 0x084fe20000400000 */
[----:B------:R-:W-:Y:S01]  /*92d0*/  ISETP.GE.AND P2, PT, R30, 0x9, PT ;  /* 0x000000091e00780c */ /* 0x000fe20003f46270 */
[-C--:B------:R-:W-:Y:S01]  /*92e0*/  FMUL R212, R212, R20.reuse ;  /* 0x00000014d4d47220 */ /* 0x080fe20000400000 */
[----:B------:R-:W-:Y:S01]  /*92f0*/  ISETP.LT.OR P0, PT, R29, 0x1, !P1 ;  /* 0x000000011d00780c */ /* 0x000fe20004f01670 */
[-C--:B------:R-:W-:Y:S01]  /*9300*/  FMUL R210, R210, R20.reuse ;  /* 0x00000014d2d27220 */ /* 0x080fe20000400000 */
[----:B------:R-:W-:Y:S01]  /*9310*/  F2FP.SATFINITE.E4M3.F32.PACK_AB_MERGE_C R213, RZ, R213, RZ ;  /* 0x000000d5ffd5723e */ /* 0x000fe200048070ff */
[-C--:B------:R-:W-:Y:S01]  /*9320*/  FMUL R211, R211, R20.reuse ;  /* 0x00000014d3d37220 */ /* 0x080fe20000400000 */
[----:B------:R-:W-:Y:S01]  /*9330*/  ISETP.LT.OR P4, PT, R29, 0x2, !P1 ;  /* 0x000000021d00780c */ /* 0x000fe20004f81670 */
[-C--:B------:R-:W-:Y:S01]  /*9340*/  FMUL R209, R209, R20.reuse ;  /* 0x00000014d1d17220 */ /* 0x080fe20000400000 */
[C---:B------:R-:W-:Y:S01]  /*9350*/  ISETP.LT.OR P6, PT, R29.reuse, 0x1, !P2 ;  /* 0x000000011d00780c */ /* 0x040fe200057c1670 */
[-C--:B------:R-:W-:Y:S01]  /*9360*/  FMUL R208, R208, R20.reuse ;  /* 0x00000014d0d07220 */ /* 0x080fe20000400000 */
[----:B------:R-:W-:Y:S01]  /*9370*/  ISETP.LT.OR P5, PT, R29, 0x9, !P1 ;  /* 0x000000091d00780c */ /* 0x000fe20004fa1670 */
[----:B------:R-:W-:Y:S01]  /*9380*/  FMUL R206, R206, R20 ;  /* 0x00000014cece7220 */ /* 0x000fe20000400000 */
[----:B------:R-:W-:Y:S01]  /*9390*/  F2FP.SATFINITE.E4M3.F32.PACK_AB_MERGE_C R5, RZ, R212, RZ ;  /* 0x000000d4ff05723e */ /* 0x000fe200048070ff */
[----:B------:R-:W-:Y:S01]  /*93a0*/  FMUL R207, R207, R20 ;  /* 0x00000014cfcf7220 */ /* 0x000fe20000400000 */
[----:B------:R-:W-:Y:S01]  /*93b0*/  F2FP.SATFINITE.E4M3.F32.PACK_AB_MERGE_C R9, RZ, R210, RZ ;  /* 0x000000d2ff09723e */ /* 0x000fe200048070ff */
[----:B------:R-:W-:Y:S01]  /*93c0*/  @!P0 STG.E.U8 desc[UR20][R10.64], R213 ;  /* 0x000000d50a008986 */ /* 0x000fe2000c101114 */
[----:B------:R-:W-:Y:S01]  /*93d0*/  ISETP.LT.OR P0, PT, R29, 0x2, !P2 ;  /* 0x000000021d00780c */ /* 0x000fe20005701670 */
[-C--:B------:R-:W-:Y:S01]  /*93e0*/  FMUL R205, R205, R20.reuse ;  /* 0x00000014cdcd7220 */ /* 0x080fe20000400000 */
[----:B------:R-:W-:Y:S01]  /*93f0*/  F2FP.SATFINITE.E4M3.F32.PACK_AB_MERGE_C R211, RZ, R211, RZ ;  /* 0x000000d3ffd3723e */ /* 0x000fe200048070ff */
[----:B------:R0:W-:Y:S01]  /*9400*/  @!P4 STG.E.U8 desc[UR20][R10.64+0x1], R5 ;  /* 0x000001050a00c986 */ /* 0x0001e2000c101114 */
[C---:B------:R-:W-:Y:S01]  /*9410*/  ISETP.LT.OR P4, PT, R29.reuse, 0xa, !P1 ;  /* 0x0000000a1d00780c */ /* 0x040fe20004f81670 */
[-C--:B------:R-:W-:Y:S01]  /*9420*/  FMUL R204, R204, R20.reuse ;  /* 0x00000014cccc7220 */ /* 0x080fe20000400000 */
[----:B------:R-:W-:Y:S01]  /*9430*/  F2FP.SATFINITE.E4M3.F32.PACK_AB_MERGE_C R209, RZ, R209, RZ ;  /* 0x000000d1ffd1723e */ /* 0x000fe200048070ff */
[----:B------:R-:W-:Y:S01]  /*9440*/  @!P6 STG.E.U8 desc[UR20][R12.64], R211 ;  /* 0x000000d30c00e986 */ /* 0x000fe2000c101114 */
[----:B------:R-:W-:Y:S01]  /*9450*/  ISETP.LT.OR P6, PT, R29, 0x9, !P2 ;  /* 0x000000091d00780c */ /* 0x000fe200057c1670 */
[----:B------:R-:W-:Y:S01]  /*9460*/  FMUL R202, R202, R20 ;  /* 0x00000014caca7220 */ /* 0x000fe20000400000 */
[----:B------:R-:W-:Y:S01]  /*9470*/  F2FP.SATFINITE.E4M3.F32.PACK_AB_MERGE_C R19, RZ, R206, RZ ;  /* 0x000000ceff13723e */ /* 0x000fe200048070ff */
[-C--:B------:R-:W-:Y:S01]  /*9480*/  FMUL R203, R203, R20.reuse ;  /* 0x00000014cbcb7220 */ /* 0x080fe20000400000 */
[----:B------:R-:W-:Y:S01]  /*9490*/  F2FP.SATFINITE.E4M3.F32.PACK_AB_MERGE_C R207, RZ, R207, RZ ;  /* 0x000000cfffcf723e */ /* 0x000fe200048070ff */
[----:B------:R1:W-:Y:S01]  /*94a0*/  @!P0 STG.E.U8 desc[UR20][R12.64+0x1], R9 ;  /* 0x000001090c008986 */ /* 0x0003e2000c101114 */
[----:B------:R-:W-:Y:S01]  /*94b0*/  ISETP.LT.OR P0, PT, R29, 0xa, !P2 ;  /* 0x0000000a1d00780c */ /* 0x000fe20005701670 */
[----:B------:R-:W-:Y:S01]  /*94c0*/  FMUL R201, R201, R20 ;  /* 0x00000014c9c97220 */ /* 0x000fe20000400000 */
[----:B0-----:R-:W-:Y:S01]  /*94d0*/  F2FP.SATFINITE.E4M3.F32.PACK_AB_MERGE_C R5, RZ, R208, RZ ;  /* 0x000000d0ff05723e */ /* 0x001fe200048070ff */
[----:B------:R-:W-:Y:S01]  /*94e0*/  @!P5 STG.E.U8 desc[UR20][R10.64+0x8], R209 ;  /* 0x000008d10a00d986 */ /* 0x000fe2000c101114 */
[C---:B------:R-:W-:Y:S01]  /*94f0*/  ISETP.LT.OR P5, PT, R29.reuse, 0x11, !P1 ;  /* 0x000000111d00780c */ /* 0x040fe20004fa1670 */
        /* <DEDUP_REMOVED lines=9> */
[----:B-1----:R-:W-:Y:S01]  /*9590*/  F2FP.SATFINITE.E4M3.F32.PACK_AB_MERGE_C R9, RZ, R204, RZ ;  /* 0x000000ccff09723e */ /* 0x002fe200048070ff */
[----:B------:R1:W-:Y:S01]  /*95a0*/  @!P0 STG.E.U8 desc[UR20][R12.64+0x9], R19 ;  /* 0x000009130c008986 */ /* 0x0003e2000c101114 */
[----:B------:R-:W-:Y:S01]  /*95b0*/  ISETP.LT.OR P0, PT, R29, 0x12, !P2 ;  /* 0x000000121d00780c */ /* 0x000fe20005701670 */
[-C--:B------:R-:W-:Y:S01]  /*95c0*/  FMUL R197, R197, R20.reuse ;  /* 0x00000014c5c57220 */ /* 0x080fe20000400000 */
[----:B------:R-:W-:Y:S01]  /*95d0*/  F2FP.SATFINITE.E4M3.F32.PACK_AB_MERGE_C R201, RZ, R201, RZ ;  /* 0x000000c9ffc9723e */ /* 0x000fe200048070ff */
[----:B------:R-:W-:Y:S01]  /*95e0*/  @!P5 STG.E.U8 desc[UR20][R10.64+0x10], R205 ;  /* 0x000010cd0a00d986 */ /* 0x000fe2000c101114 */
[C---:B------:R-:W-:Y:S01]  /*95f0*/  ISETP.LT.OR P5, PT, R29.reuse, 0x19, !P1 ;  /* 0x000000191d00780c */ /* 0x040fe20004fa1670 */
[----:B------:R-:W-:Y:S01]  /*9600*/  FMUL R196, R196, R20 ;  /* 0x00000014c4c47220 */ /* 0x000fe20000400000 */
[----:B0-----:R-:W-:Y:S01]  /*9610*/  F2FP.SATFINITE.E4M3.F32.PACK_AB_MERGE_C R5, RZ, R202, RZ ;  /* 0x000000caff05723e */ /* 0x001fe200048070ff */
        /* <DEDUP_REMOVED lines=113> */
[----:B------:R-:W-:Y:S01]  /*9d30*/  ISETP.LT.OR P4, PT, R29, 0x52, !P1 ;  /* 0x000000521d00780c */ /* 0x000fe20004f81670 */
[----:B------:R-:W-:Y:S01]  /*9d40*/  FMUL R167, R167, R20 ;  /* 0x00000014a7a77220 */ /* 0x000fe20000400000 */
[----:B------:R-:W-:Y:S01]  /*9d50*/  F2FP.SATFINITE.E4M3.F32.PACK_AB_MERGE_C R171, RZ, R171, RZ ;  /* 0x000000abffab723e */ /* 0x000fe200048070ff */
[----:B------:R-:W-:Y:S01]  /*9d60*/  @!P6 STG.E.U8 desc[UR20][R12.64+0x48], R175 ;  /* 0x000048af0c00e986 */ /* 0x000fe2000c101114 */
[----:B-1----:R-:W-:Y:S01]  /*9d70*/  F2FP.SATFINITE.E4M3.F32.PACK_AB_MERGE_C R5, RZ, R174, RZ ;  /* 0x000000aeff05723e */ /* 0x002fe200048070ff */
[-C--:B------:R-:W-:Y:S01]  /*9d80*/  FMUL R166, R166, R20.reuse ;  /* 0x00000014a6a67220 */ /* 0x080fe20000400000 */
[----:B------:R-:W-:Y:S01]  /*9d90*/  ISETP.LT.OR P6, PT, R29, 0x51, !P2 ;  /* 0x000000511d00780c */ /* 0x000fe200057c1670 */
[-C--:B------:R-:W-:Y:S01]  /*9da0*/  FMUL R165, R165, R20.reuse ;  /* 0x00000014a5a57220 */ /* 0x080fe20000400000 */
[----:B------:R-:W-:Y:S01]  /*9db0*/  F2FP.SATFINITE.E4M3.F32.PACK_AB_MERGE_C R169, RZ, R169, RZ ;  /* 0x000000a9ffa9723e */ /* 0x000fe200048070ff */
[----:B------:R1:W-:Y:S01]  /*9dc0*/  @!P0 STG.E.U8 desc[UR20][R12.64+0x49], R5 ;  /* 0x000049050c008986 */ /* 0x0003e2000c101114 */
[C---:B------:R-:W-:Y:S01]  /*9dd0*/  ISETP.LT.OR P0, PT, R29.reuse, 0x52, !P2 ;  /* 0x000000521d00780c */ /* 0x040fe20005701670 */
[----:B------:R-:W-:Y:S01]  /*9de0*/  FMUL R164, R164, R20 ;  /* 0x00000014a4a47220 */ /* 0x000fe20000400000 */
[----:B0-----:R-:W-:Y:S01]  /*9df0*/  F2FP.SATFINITE.E4M3.F32.PACK_AB_MERGE_C R19, RZ, R168, RZ ;  /* 0x000000a8ff13723e */ /* 0x001fe200048070ff */
[----:B------:R-:W-:Y:S01]  /*9e00*/  @!P5 STG.E.U8 desc[UR20][R10.64+0x50], R173 ;  /* 0x000050ad0a00d986 */ /* 0x000fe2000c101114 */
[----:B------:R-:W-:Y:S01]  /*9e10*/  ISETP.LT.OR P5, PT, R29, 0x59, !P1 ;  /* 0x000000591d00780c */ /* 0x000fe20004fa1670 */
[-C--:B------:R-:W-:Y:S01]  /*9e20*/  FMUL R163, R163, R20.reuse ;  /* 0x00000014a3a37220 */ /* 0x080fe20000400000 */
[C---:B------:R-:W-:Y:S01]  /*9e30*/  ISETP.LT.OR P1, PT, R29.reuse, 0x5a, !P1 ;  /* 0x0000005a1d00780c */ /* 0x040fe20004f21670 */
[----:B------:R0:W-:Y:S01]  /*9e40*/  @!P4 STG.E.U8 desc[UR20][R10.64+0x51], R9 ;  /* 0x000051090a00c986 */ /* 0x0001e2000c101114 */
[C---:B------:R-:W-:Y:S01]  /*9e50*/  ISETP.LT.OR P4, PT, R29.reuse, 0x59, !P2 ;  /* 0x000000591d00780c */ /* 0x040fe20005781670 */
[----:B------:R-:W-:Y:S01]  /*9e60*/  FMUL R162, R162, R20 ;  /* 0x00000014a2a27220 */ /* 0x000fe20000400000 */
[----:B------:R-:W-:Y:S01]  /*9e70*/  ISETP.LT.OR P2, PT, R29, 0x5a, !P2 ;  /* 0x0000005a1d00780c */ /* 0x000fe20005741670 */
[----:B------:R-:W-:Y:S01]  /*9e80*/  @!P6 STG.E.U8 desc[UR20][R12.64+0x50], R171 ;  /* 0x000050ab0c00e986 */ /* 0x000fe2000c101114 */
[----:B-1----:R-:W-:Y:S01]  /*9e90*/  F2FP.SATFINITE.E4M3.F32.PACK_AB_MERGE_C R5, RZ, R170, RZ ;  /* 0x000000aaff05723e */ /* 0x002fe200048070ff */
[-C--:B------:R-:W-:Y:S01]  /*9ea0*/  FMUL R160, R160, R20.reuse ;  /* 0x00000014a0a07220 */ /* 0x080fe20000400000 */
[----:B------:R-:W-:Y:S01]  /*9eb0*/  F2FP.SATFINITE.E4M3.F32.PACK_AB_MERGE_C R167, RZ, R167, RZ ;  /* 0x000000a7ffa7723e */ /* 0x000fe200048070ff */
[-C--:B------:R-:W-:Y:S01]  /*9ec0*/  FMUL R161, R161, R20.reuse ;  /* 0x00000014a1a17220 */ /* 0x080fe20000400000 */
[----:B------:R-:W-:Y:S01]  /*9ed0*/  F2FP.SATFINITE.E4M3.F32.PACK_AB_MERGE_C R165, RZ, R165, RZ ;  /* 0x000000a5ffa5723e */ /* 0x000fe200048070ff */
[----:B------:R1:W-:Y:S01]  /*9ee0*/  @!P0 STG.E.U8 desc[UR20][R12.64+0x51], R5 ;  /* 0x000051050c008986 */ /* 0x0003e2000c101114 */
[----:B------:R-:W-:Y:S01]  /*9ef0*/  ISETP.GE.AND P0, PT, R30, 0x81, PT ;  /* 0x000000811e00780c */ /* 0x000fe20003f06270 */
[----:B------:R-:W-:Y:S01]  /*9f00*/  FMUL R159, R159, R20 ;  /* 0x000000149f9f7220 */ /* 0x000fe20000400000 */
[----:B0-----:R-:W-:Y:S01]  /*9f10*/  F2FP.SATFINITE.E4M3.F32.PACK_AB_MERGE_C R9, RZ, R164, RZ ;  /* 0x000000a4ff09723e */ /* 0x001fe200048070ff */
[----:B------:R-:W-:Y:S01]  /*9f20*/  @!P5 STG.E.U8 desc[UR20][R10.64+0x58], R169 ;  /* 0x000058a90a00d986 */ /* 0x000fe2000c101114 */
[C---:B------:R-:W-:Y:S01]  /*9f30*/  ISETP.LT.OR P6, PT, R29.reuse, 0x1, !P0 ;  /* 0x000000011d00780c */ /* 0x040fe200047c1670 */
[-C--:B------:R-:W-:Y:S01]  /*9f40*/  FMUL R158, R158, R20.reuse ;  /* 0x000000149e9e7220 */ /* 0x080fe20000400000 */
[----:B------:R-:W-:Y:S01]  /*9f50*/  ISETP.LT.OR P5, PT, R29, 0x2, !P0 ;  /* 0x000000021d00780c */ /* 0x000fe200047a1670 */
[----:B------:R-:W-:Y:S01]  /*9f60*/  @!P1 STG.E.U8 desc[UR20][R10.64+0x59], R19 ;  /* 0x000059130a009986 */ /* 0x000fe2000c101114 */
[----:B------:R-:W-:Y:S01]  /*9f70*/  ISETP.GE.AND P1, PT, R30, 0x89, PT ;  /* 0x000000891e00780c */ /* 0x000fe20003f26270 */
        /* <DEDUP_REMOVED lines=13> */
[C---:B------:R-:W-:Y:S01]  /*a050*/  ISETP.LT.OR P6, PT, R29.reuse, 0x2, !P1 ;  /* 0x000000021d00780c */ /* 0x040fe20004fc1670 */
[-C--:B------:R-:W-:Y:S01]  /*a060*/  FMUL R152, R152, R20.reuse ;  /* 0x0000001498987220 */ /* 0x080fe20000400000 */
[----:B------:R-:W-:Y:S01]  /*a070*/  F2FP.SATFINITE.E4M3.F32.PACK_AB_MERGE_C R157, RZ, R157, RZ ;  /* 0x0000009dff9d723e */ /* 0x000fe200048070ff */
[----:B------:R1:W-:Y:S01]  /*a080*/  @!P5 STG.E.U8 desc[UR20][R14.64+0x1], R9 ;  /* 0x000001090e00d986 */ /* 0x0003e2000c101114 */
[----:B------:R-:W-:Y:S01]  /*a090*/  ISETP.LT.OR P5, PT, R29, 0x9, !P0 ;  /* 0x000000091d00780c */ /* 0x000fe200047a1670 */
[----:B------:R-:W-:Y:S01]  /*a0a0*/  FMUL R153, R153, R20 ;  /* 0x0000001499997220 */ /* 0x000fe20000400000 */
[----:B------:R-:W-:Y:S01]  /*a0b0*/  F2FP.SATFINITE.E4M3.F32.PACK_AB_MERGE_C R155, RZ, R155, RZ ;  /* 0x0000009bff9b723e */ /* 0x000fe200048070ff */
[----:B------:R-:W-:Y:S01]  /*a0c0*/  @!P4 STG.E.U8 desc[UR20][R16.64], R163 ;  /* 0x000000a31000c986 */ /* 0x000fe2000c101114 */
[----:B0-----:R-:W-:Y:S01]  /*a0d0*/  F2FP.SATFINITE.E4M3.F32.PACK_AB_MERGE_C R5, RZ, R162, RZ ;  /* 0x000000a2ff05723e */ /* 0x001fe200048070ff */
[-C--:B------:R-:W-:Y:S01]  /*a0e0*/  FMUL R151, R151, R20.reuse ;  /* 0x0000001497977220 */ /* 0x080fe20000400000 */
[C---:B------:R-:W-:Y:S01]  /*a0f0*/  ISETP.LT.OR P4, PT, R29.reuse, 0x9, !P1 ;  /* 0x000000091d00780c */ /* 0x040fe20004f81670 */
[-C--:B------:R-:W-:Y:S01]  /*a100*/  FMUL R150, R150, R20.reuse ;  /* 0x0000001496967220 */ /* 0x080fe20000400000 */
[----:B------:R-:W-:Y:S01]  /*a110*/  F2FP.SATFINITE.E4M3.F32.PACK_AB_MERGE_C R153, RZ, R153, RZ ;  /* 0x00000099ff99723e */ /* 0x000fe200048070ff */
[----:B------:R0:W-:Y:S01]  /*a120*/  @!P6 STG.E.U8 desc[UR20][R16.64+0x1], R5 ;  /* 0x000001051000e986 */ /* 0x0001e2000c101114 */
[C---:B------:R-:W-:Y:S01]  /*a130*/  ISETP.LT.OR P6, PT, R29.reuse, 0xa, !P1 ;  /* 0x0000000a1d00780c */ /* 0x040fe20004fc1670 */
[----:B------:R-:W-:Y:S01]  /*a140*/  FMUL R148, R148, R20 ;  /* 0x0000001494947220 */ /* 0x000fe20000400000 */
[----:B-1----:R-:W-:Y:S01]  /*a150*/  F2FP.SATFINITE.E4M3.F32.PACK_AB_MERGE_C R9, RZ, R160, RZ ;  /* 0x000000a0ff09723e */ /* 0x002fe200048070ff */
[----:B------:R-:W-:Y:S01]  /*a160*/  @!P5 STG.E.U8 desc[UR20][R14.64+0x8], R161 ;  /* 0x000008a10e00d986 */ /* 0x000fe2000c101114 */
[----:B------:R-:W-:Y:S01]  /*a170*/  ISETP.LT.OR P5, PT, R29, 0x11, !P0 ;  /* 0x000000111d00780c */ /* 0x000fe200047a1670 */
        /* <DEDUP_REMOVED lines=9> */
[----:B------:R-:W-:Y:S01]  /*a210*/  ISETP.LT.OR P4, PT, R29, 0x11, !P1 ;  /* 0x000000111d00780c */ /* 0x000fe20004f81670 */
[-C--:B------:R-:W-:Y:S01]  /*a220*/  FMUL R144, R144, R20.reuse ;  /* 0x0000001490907220 */ /* 0x080fe20000400000 */
[-C--:B------:R-:W-:Y:S01]  /*a230*/  FMUL R145, R145, R20.reuse ;  /* 0x0000001491917220 */ /* 0x080fe20000400000 */
[----:B------:R0:W-:Y:S01]  /*a240*/  @!P6 STG.E.U8 desc[UR20][R16.64+0x9], R5 ;  /* 0x000009051000e986 */ /* 0x0001e2000c101114 */
[----:B------:R-:W-:Y:S01]  /*a250*/  ISETP.LT.OR P6, PT, R29, 0x12, !P1 ;  /* 0x000000121d00780c */ /* 0x000fe20004fc1670 */
[----:B------:R-:W-:Y:S01]  /*a260*/  FMUL R143, R143, R20 ;  /* 0x000000148f8f7220 */ /* 0x000fe20000400000 */
[----:B-1----:R-:W-:Y:S01]  /*a270*/  F2FP.SATFINITE.E4M3.F32.PACK_AB_MERGE_C R9, RZ, R156, RZ ;  /* 0x0000009cff09723e */ /* 0x002fe200048070ff */
        /* <DEDUP_REMOVED lines=13> */
[----:B------:R-:W-:Y:S01]  /*a350*/  F2FP.SATFINITE.E4M3.F32.PACK_AB_MERGE_C R143, RZ, R143, RZ ;  /* 0x0000008fff8f723e */ /* 0x000fe200048070ff */
[----:B------:R0:W-:Y:S01]  /*a360*/  @!P6 STG.E.U8 desc[UR20][R16.64+0x11], R5 ;  /* 0x000011051000e986 */ /* 0x0001e2000c101114 */
[C---:B------:R-:W-:Y:S01]  /*a370*/  ISETP.LT.OR P6, PT, R29.reuse, 0x1a, !P1 ;  /* 0x0000001a1d00780c */ /* 0x040fe20004fc1670 */
        /* <DEDUP_REMOVED lines=62> */
[-C--:B------:R-:W-:Y:S01]  /*a760*/  FMUL R120, R120, R20.reuse ;  /* 0x0000001478787220 */ /* 0x080fe20000400000 */
[----:B------:R-:W-:Y:S01]  /*a770*/  FMUL R23, R23, R20 ;  /* 0x0000001417177220 */ /* 0x000fe20000400000 */
[----:B0-----:R-:W-:Y:S01]  /*a780*/  F2FP.SATFINITE.E4M3.F32.PACK_AB_MERGE_C R5, RZ, R138, RZ ;  /* 0x0000008aff05723e */ /* 0x001fe200048070ff */
[----:B------:R-:W-:Y:S01]  /*a790*/  @!P4 STG.E.U8 desc[UR20][R16.64+0x30], R139 ;  /* 0x0000308b1000c986 */ /* 0x000fe2000c101114 */
[C---:B------:R-:W-:Y:S01]  /*a7a0*/  ISETP.LT.OR P4, PT, R29.reuse, 0x39, !P1 ;  /* 0x000000391d00780c */ /* 0x040fe20004f81670 */
[----:B------:R-:W-:Y:S01]  /*a7b0*/  FMUL R22, R22, R20 ;  /* 0x0000001416167220 */ /* 0x000fe20000400000 */
[----:B------:R-:W-:Y:S01]  /*a7c0*/  F2FP.SATFINITE.E4M3.F32.PACK_AB_MERGE_C R123, RZ, R123, RZ ;  /* 0x0000007bff7b723e */ /* 0x000fe200048070ff */
[----:B------:R0:W-:Y:S01]  /*a7d0*/  @!P6 STG.E.U8 desc[UR20][R16.64+0x31], R5 ;  /* 0x000031051000e986 */ /* 0x0001e2000c101114 */
[----:B------:R-:W-:-:S02]  /*a7e0*/  ISETP.LT.OR P6, PT, R29, 0x3a, !P1 ;  /* 0x0000003a1d00780c */ /* 0x000fc40004fc1670 */
[----:B-1----:R-:W-:Y:S01]  /*a7f0*/  F2FP.SATFINITE.E4M3.F32.PACK_AB_MERGE_C R9, RZ, R136, RZ ;  /* 0x00000088ff09723e */ /* 0x002fe200048070ff */
[----:B------:R-:W-:Y:S01]  /*a800*/  @!P5 STG.E.U8 desc[UR20][R14.64+0x38], R137 ;  /* 0x000038890e00d986 */ /* 0x000fe2000c101114 */
[C---:B------:R-:W-:Y:S02]  /*a810*/  ISETP.LT.OR P5, PT, R29.reuse, 0x41, !P0 ;  /* 0x000000411d00780c */ /* 0x040fe400047a1670 */
[----:B------:R-:W-:Y:S01]  /*a820*/  F2FP.SATFINITE.E4M3.F32.PACK_AB_MERGE_C R121, RZ, R121, RZ ;  /* 0x00000079ff79723e */ /* 0x000fe200048070ff */
[----:B------:R1:W-:Y:S01]  /*a830*/  @!P2 STG.E.U8 desc[UR20][R14.64+0x39], R9 ;  /* 0x000039090e00a986 */ /* 0x0003e2000c101114 */
[----:B------:R-:W-:Y:S02]  /*a840*/  ISETP.LT.OR P2, PT, R29, 0x42, !P0 ;  /* 0x000000421d00780c */ /* 0x000fe40004741670 */
[----:B------:R-:W-:Y:S01]  /*a850*/  F2FP.SATFINITE.E4M3.F32.PACK_AB_MERGE_C R23, RZ, R23, RZ ;  /* 0x00000017ff17723e */ /* 0x000fe200048070ff */
[----:B------:R-:W-:Y:S01]  /*a860*/  @!P4 STG.E.U8 desc[UR20][R16.64+0x38], R135 ;  /* 0x000038871000c986 */ /* 0x000fe2000c101114 */
[----:B0-----:R-:W-:-:S02]  /*a870*/  F2FP.SATFINITE.E4M3.F32.PACK_AB_MERGE_C R5, RZ, R134, RZ ;  /* 0x00000086ff05723e */ /* 0x001fc400048070ff */
[C---:B------:R-:W-:Y:S02]  /*a880*/  ISETP.LT.OR P4, PT, R29.reuse, 0x41, !P1 ;  /* 0x000000411d00780c */ /* 0x040fe40004f81670 */
[----:B------:R-:W-:Y:S01]  /*a890*/  F2FP.SATFINITE.E4M3.F32.PACK_AB_MERGE_C R11, RZ, R22, RZ ;  /* 0x00000016ff0b723e */ /* 0x000fe200048070ff */
[----:B------:R0:W-:Y:S01]  /*a8a0*/  @!P6 STG.E.U8 desc[UR20][R16.64+0x39], R5 ;  /* 0x000039051000e986 */ /* 0x0001e2000c101114 */
[C---:B------:R-:W-:Y:S02]  /*a8b0*/  ISETP.LT.OR P6, PT, R29.reuse, 0x42, !P1 ;  /* 0x000000421d00780c */ /* 0x040fe40004fc1670 */
[----:B-1----:R-:W-:Y:S01]  /*a8c0*/  F2FP.SATFINITE.E4M3.F32.PACK_AB_MERGE_C R9, RZ, R132, RZ ;  /* 0x00000084ff09723e */ /* 0x002fe200048070ff */
[----:B------:R-:W-:Y:S01]  /*a8d0*/  @!P5 STG.E.U8 desc[UR20][R14.64+0x40], R133 ;  /* 0x000040850e00d986 */ /* 0x000fe2000c101114 */
[----:B------:R-:W-:-:S03]  /*a8e0*/  ISETP.LT.OR P5, PT, R29, 0x49, !P0 ;  /* 0x000000491d00780c */ /* 0x000fc600047a1670 */
[----:B------:R1:W-:Y:S01]  /*a8f0*/  @!P2 STG.E.U8 desc[UR20][R14.64+0x41], R9 ;  /* 0x000041090e00a986 */ /* 0x0003e2000c101114 */
[C---:B------:R-:W-:Y:S02]  /*a900*/  ISETP.LT.OR P2, PT, R29.reuse, 0x4a, !P0 ;  /* 0x0000004a1d00780c */ /* 0x040fe40004741670 */
[----:B0-----:R-:W-:Y:S01]  /*a910*/  F2FP.SATFINITE.E4M3.F32.PACK_AB_MERGE_C R5, RZ, R130, RZ ;  /* 0x00000082ff05723e */ /* 0x001fe200048070ff */
[----:B------:R-:W-:Y:S01]  /*a920*/  @!P4 STG.E.U8 desc[UR20][R16.64+0x40], R131 ;  /* 0x000040831000c986 */ /* 0x000fe2000c101114 */
[----:B------:R-:W-:-:S03]  /*a930*/  ISETP.LT.OR P4, PT, R29, 0x49, !P1 ;  /* 0x000000491d00780c */ /* 0x000fc60004f81670 */
        /* <DEDUP_REMOVED lines=14> */
[C---:B------:R-:W-:Y:S02]  /*aa20*/  ISETP.LT.OR P5, PT, R29.reuse, 0x59, !P1 ;  /* 0x000000591d00780c */ /* 0x040fe40004fa1670 */
[C---:B------:R-:W-:Y:S01]  /*aa30*/  ISETP.LT.OR P1, PT, R29.reuse, 0x5a, !P1 ;  /* 0x0000005a1d00780c */ /* 0x040fe20004f21670 */
[----:B------:R1:W-:Y:S01]  /*aa40*/  @!P2 STG.E.U8 desc[UR20][R14.64+0x51], R9 ;  /* 0x000051090e00a986 */ /* 0x0003e2000c101114 */
[C---:B------:R-:W-:Y:S02]  /*aa50*/  ISETP.LT.OR P2, PT, R29.reuse, 0x59, !P0 ;  /* 0x000000591d00780c */ /* 0x040fe40004741670 */
[----:B------:R-:W-:Y:S01]  /*aa60*/  ISETP.LT.OR P0, PT, R29, 0x5a, !P0 ;  /* 0x0000005a1d00780c */ /* 0x000fe20004701670 */
[----:B------:R2:W-:Y:S01]  /*aa70*/  @!P4 STG.E.U8 desc[UR20][R16.64+0x50], R123 ;  /* 0x0000507b1000c986 */ /* 0x0005e2000c101114 */
[----:B0-----:R-:W-:-:S05]  /*aa80*/  F2FP.SATFINITE.E4M3.F32.PACK_AB_MERGE_C R5, RZ, R122, RZ ;  /* 0x0000007aff05723e */ /* 0x001fca00048070ff */
[----:B------:R2:W-:Y:S01]  /*aa90*/  @!P6 STG.E.U8 desc[UR20][R16.64+0x51], R5 ;  /* 0x000051051000e986 */ /* 0x0005e2000c101114 */
[----:B-1----:R-:W-:-:S03]  /*aaa0*/  F2FP.SATFINITE.E4M3.F32.PACK_AB_MERGE_C R9, RZ, R120, RZ ;  /* 0x00000078ff09723e */ /* 0x002fc600048070ff */
[----:B------:R2:W-:Y:S04]  /*aab0*/  @!P2 STG.E.U8 desc[UR20][R14.64+0x58], R121 ;  /* 0x000058790e00a986 */ /* 0x0005e8000c101114 */
[----:B------:R2:W-:Y:S04]  /*aac0*/  @!P0 STG.E.U8 desc[UR20][R14.64+0x59], R9 ;  /* 0x000059090e008986 */ /* 0x0005e8000c101114 */
[----:B------:R2:W-:Y:S04]  /*aad0*/  @!P5 STG.E.U8 desc[UR20][R16.64+0x58], R23 ;  /* 0x000058171000d986 */ /* 0x0005e8000c101114 */
[----:B------:R2:W-:Y:S02]  /*aae0*/  @!P1 STG.E.U8 desc[UR20][R16.64+0x59], R11 ;  /* 0x0000590b10009986 */ /* 0x0005e4000c101114 */
.L_x_231:
[----:B------:R-:W-:Y:S05]  /*aaf0*/  BSYNC B0 ;  /* 0x0000000000007941 */ /* 0x000fea0003800000 */
.L_x_37:
[----:B------:R-:W-:Y:S01]  /*ab00*/  ULDC UR6, c[0x0][0xc] ;  /* 0x0000030000067ab9 */ /* 0x000fe20000000800 */
[----:B------:R-:W-:Y:S01]  /*ab10*/  ULDC UR7, c[0x0][0x10] ;  /* 0x0000040000077ab9 */ /* 0x000fe20000000800 */
[----:B-12--5:R-:W1:Y:S01]  /*ab20*/  LDC R5, c[0x0][0x14] ;  /* 0x00000500ff057b82 */ /* 0x026e620000000800 */
[----:B------:R-:W-:Y:S01]  /*ab30*/  UIMAD.WIDE.U32 UR6, UR6, UR7, URZ ;  /* 0x00000007060672a5 */ /* 0x000fe2000f8e003f */
[----:B---3--:R-:W-:Y:S01]  /*ab40*/  PRMT R8, RZ, 0x7610, R8 ;  /* 0x00007610ff087816 */ /* 0x008fe20000000008 */
[----:B------:R-:W-:-:S04]  /*ab50*/  IMAD.MOV.U32 R9, RZ, RZ, -0x1 ;  /* 0xffffffffff097424 */ /* 0x000fc800078e00ff */
[----:B-1----:R-:W-:-:S04]  /*ab60*/  IMAD.WIDE.U32 R2, R5, UR6, R2 ;  /* 0x0000000605027c25 */ /* 0x002fc8000f8e0002 */
[----:B------:R-:W-:Y:S01]  /*ab70*/  IMAD R5, R5, UR7, RZ ;  /* 0x0000000705057c24 */ /* 0x000fe2000f8e02ff */
[----:B------:R-:W-:Y:S02]  /*ab80*/  ULDC.64 UR6, c[0x0][0x650] ;  /* 0x0001940000067ab9 */ /* 0x000fe40000000a00 */
[----:B------:R-:W-:Y:S01]  /*ab90*/  ISETP.GE.U32.AND P0, PT, R2, UR6, PT ;  /* 0x0000000602007c0c */ /* 0x000fe2000bf06070 */
[----:B------:R-:W-:Y:S02]  /*aba0*/  IMAD.IADD R3, R3, 0x1, R5 ;  /* 0x0000000103037824 */ /* 0x000fe400078e0205 */
[----:B------:R-:W-:-:S03]  /*abb0*/  IMAD.MOV.U32 R5, RZ, RZ, -0x1 ;  /* 0xffffffffff057424 */ /* 0x000fc600078e00ff */
[----:B------:R-:W-:-:S13]  /*abc0*/  ISETP.GE.U32.AND.EX P0, PT, R3, UR7, PT, P0 ;  /* 0x0000000703007c0c */ /* 0x000fda000bf06100 */
[----:B------:R-:W-:Y:S05]  /*abd0*/  @P0 BRA `(.L_x_232) ;  /* 0x0000000400600947 */ /* 0x000fea0003800000 */
[----:B------:R-:W1:Y:S01]  /*abe0*/  S2R R22, SR_CTAID.X ;  /* 0x0000000000167919 */ /* 0x000e620000002500 */
[----:B----4-:R-:W2:Y:S01]  /*abf0*/  LDC.64 R14, c[0x0][0x628] ;  /* 0x00018a00ff0e7b82 */ /* 0x010ea20000000a00 */
[----:B------:R-:W-:Y:S01]  /*ac00*/  ULDC UR6, c[0x0][0x150] ;  /* 0x0000540000067ab9 */ /* 0x000fe20000000800 */
[----:B------:R-:W-:Y:S01]  /*ac10*/  IMAD.MOV.U32 R12, RZ, RZ, R2 ;  /* 0x000000ffff0c7224 */ /* 0x000fe200078e0002 */
[----:B------:R-:W3:Y:S01]  /*ac20*/  S2R R24, SR_CTAID.Y ;  /* 0x0000000000187919 */ /* 0x000ee20000002600 */
[----:B------:R-:W-:-:S04]  /*ac30*/  IMAD.MOV.U32 R13, RZ, RZ, R3 ;  /* 0x000000ffff0d7224 */ /* 0x000fc800078e0003 */
[----:B------:R-:W4:Y:S08]  /*ac40*/  LDC R25, c[0x0][0x144] ;  /* 0x00005100ff197b82 */ /* 0x000f300000000800 */
[----:B0-----:R-:W0:Y:S08]  /*ac50*/  LDC R16, c[0x0][0x630] ;  /* 0x00018c00ff107b82 */ /* 0x001e300000000800 */
[----:B------:R-:W0:Y:S01]  /*ac60*/  LDC.64 R18, c[0x0][0x620] ;  /* 0x00018800ff127b82 */ /* 0x000e220000000a00 */
[----:B--2---:R-:W-:-:S04]  /*ac70*/  ISETP.NE.U32.AND P0, PT, R14, RZ, PT ;  /* 0x000000ff0e00720c */ /* 0x004fc80003f05070 */
[----:B------:R-:W-:Y:S02]  /*ac80*/  ISETP.NE.AND.EX P0, PT, R15, RZ, PT, P0 ;  /* 0x000000ff0f00720c */ /* 0x000fe40003f05300 */
[----:B-1----:R-:W-:-:S05]  /*ac90*/  I2FP.F32.U32 R5, R22 ;  /* 0x0000001600057245 */ /* 0x002fca0000201000 */
[----:B------:R-:W-:-:S04]  /*aca0*/  FMUL R5, R5, UR6 ;  /* 0x0000000605057c20 */ /* 0x000fc80008400000 */
[----:B------:R1:W2:Y:S02]  /*acb0*/  F2I.U32.TRUNC.NTZ R23, R5 ;  /* 0x0000000500177305 */ /* 0x0002a4000020f000 */
[----:B---34-:R-:W-:Y:S05]  /*acc0*/  @!P0 BRA `(.L_x_233) ;  /* 0x0000000000288947 */ /* 0x018fea0003800000 */
[----:B-1----:R-:W1:Y:S02]  /*acd0*/  LDC R5, c[0x0][0x634] ;  /* 0x00018d00ff057b82 */ /* 0x002e640000000800 */
[----:B-1----:R-:W-:-:S05]  /*ace0*/  IADD3 R5, P0, R2, R5, RZ ;  /* 0x0000000502057210 */ /* 0x002fca0007f1e0ff */
        /* <DEDUP_REMOVED lines=8> */
.L_x_233:
[-CC-:B0-----:R-:W-:Y:S01]  /*ad70*/  SHF.R.U64 R17, R12, R16.reuse, R13.reuse ;  /* 0x000000100c117219 */ /* 0x181fe2000000120d */
[----:B------:R-:W0:Y:S01]  /*ad80*/  LDC.64 R30, c[0x0][0x640] ;  /* 0x00019000ff1e7b82 */ /* 0x000e220000000a00 */
[----:B-1----:R-:W-:Y:S01]  /*ad90*/  SHF.R.U32.HI R5, RZ, R16, R13 ;  /* 0x00000010ff057219 */ /* 0x002fe2000001160d */
[----:B--2---:R-:W-:Y:S01]  /*ada0*/  IMAD.MOV R23, RZ, RZ, -R23 ;  /* 0x000000ffff177224 */ /* 0x004fe200078e0a17 */
[----:B------:R-:W-:Y:S01]  /*adb0*/  IADD3 R11, P0, RZ, -R17, RZ ;  /* 0x80000011ff0b7210 */ /* 0x000fe20007f1e0ff */
[----:B------:R-:W-:Y:S02]  /*adc0*/  ULDC UR6, c[0x0][0x154] ;  /* 0x0000550000067ab9 */ /* 0x000fe40000000800 */
[----:B------:R-:W-:Y:S02]  /*add0*/  IMAD R25, R25, R23, R22 ;  /* 0x0000001719197224 */ /* 0x000fe400078e0216 */
[----:B------:R-:W1:Y:S01]  /*ade0*/  LDC R12, c[0x0][0x618] ;  /* 0x00018600ff0c7b82 */ /* 0x000e620000000800 */
[----:B------:R-:W-:-:S02]  /*adf0*/  IMAD.X R5, RZ, RZ, ~R5, P0 ;  /* 0x000000ffff057224 */ /* 0x000fc400000e0e05 */
[----:B------:R-:W-:-:S04]  /*ae00*/  IMAD.WIDE.U32 R8, R11, R18, R2 ;  /* 0x000000120b087225 */ /* 0x000fc800078e0002 */
[----:B------:R-:W-:Y:S01]  /*ae10*/  IMAD R10, R5, R18, RZ ;  /* 0x00000012050a7224 */ /* 0x000fe200078e02ff */
[----:B------:R-:W2:Y:S03]  /*ae20*/  LDC R26, c[0x0][0x608] ;  /* 0x00018200ff1a7b82 */ /* 0x000ea60000000800 */
[----:B------:R-:W-:Y:S02]  /*ae30*/  IMAD R5, R11, R19, R10 ;  /* 0x000000130b057224 */ /* 0x000fe400078e020a */
[----:B------:R-:W-:Y:S02]  /*ae40*/  IMAD.MOV.U32 R11, RZ, RZ, 0x1 ;  /* 0x00000001ff0b7424 */ /* 0x000fe400078e00ff */
[----:B------:R-:W-:Y:S01]  /*ae50*/  IMAD.IADD R5, R9, 0x1, R5 ;  /* 0x0000000109057824 */ /* 0x000fe200078e0205 */
[----:B------:R-:W3:Y:S01]  /*ae60*/  LDC R28, c[0x0][0x658] ;  /* 0x00019600ff1c7b82 */ /* 0x000ee20000000800 */
[----:B------:R-:W-:-:S02]  /*ae70*/  I2FP.F32.U32 R9, R24 ;  /* 0x0000001800097245 */ /* 0x000fc40000201000 */
[----:B0-----:R-:W-:-:S03]  /*ae80*/  ISETP.NE.U32.AND P0, PT, R30, RZ, PT ;  /* 0x000000ff1e00720c */ /* 0x001fc60003f05070 */
[----:B------:R-:W-:Y:S01]  /*ae90*/  FMUL R10, R9, UR6 ;  /* 0x00000006090a7c20 */ /* 0x000fe20008400000 */
[----:B------:R-:W-:Y:S01]  /*aea0*/  ISETP.NE.AND.EX P0, PT, R31, RZ, PT, P0 ;  /* 0x000000ff1f00720c */ /* 0x000fe20003f05300 */
[----:B------:R-:W0:Y:S01]  /*aeb0*/  LDC R23, c[0x0][0x148] ;  /* 0x00005200ff177b82 */ /* 0x000e220000000800 */
[-CC-:B-1----:R-:W-:Y:S01]  /*aec0*/  SHF.R.U64 R16, R8, R12.reuse, R5.reuse ;  /* 0x0000000c08107219 */ /* 0x182fe20000001205 */
[----:B------:R1:W4:Y:S01]  /*aed0*/  F2I.U32.TRUNC.NTZ R18, R10 ;  /* 0x0000000a00127305 */ /* 0x000322000020f000 */
[----:B------:R-:W-:Y:S01]  /*aee0*/  SHF.R.U32.HI R5, RZ, R12, R5 ;  /* 0x0000000cff057219 */ /* 0x000fe20000011605 */
[----:B------:R-:W-:-:S04]  /*aef0*/  IMAD.MOV.U32 R9, RZ, RZ, -0x1 ;  /* 0xffffffffff097424 */ /* 0x000fc800078e00ff */
[----:B------:R-:W0:Y:S01]  /*af00*/  LDC R22, c[0x0][0x600] ;  /* 0x00018000ff167b82 */ /* 0x000e220000000800 */
[-CC-:B--2---:R-:W-:Y:S02]  /*af10*/  SHF.R.U64 R14, R16, R26.reuse, R5.reuse ;  /* 0x0000001a100e7219 */ /* 0x184fe40000001205 */
[----:B------:R-:W-:-:S05]  /*af20*/  SHF.R.U32.HI R5, RZ, R26, R5 ;  /* 0x0000001aff057219 */ /* 0x000fca0000011605 */
[----:B------:R-:W2:Y:S01]  /*af30*/  LDC R29, c[0x0][0x648] ;  /* 0x00019200ff1d7b82 */ /* 0x000ea20000000800 */
[-C--:B---3--:R-:W-:Y:S02]  /*af40*/  SHF.L.U32 R8, R9, R28.reuse, RZ ;  /* 0x0000001c09087219 */ /* 0x088fe400000006ff */
[--C-:B------:R-:W-:Y:S02]  /*af50*/  SHF.R.U64 R19, R14, R28, R5.reuse ;  /* 0x0000001c0e137219 */ /* 0x100fe40000001205 */
[----:B------:R-:W-:Y:S02]  /*af60*/  LOP3.LUT R27, RZ, R8, RZ, 0x33, !PT ;  /* 0x00000008ff1b7212 */ /* 0x000fe400078e33ff */
[-C--:B------:R-:W-:Y:S01]  /*af70*/  SHF.R.U32.HI R9, RZ, R28.reuse, R5 ;  /* 0x0000001cff097219 */ /* 0x080fe20000011605 */
[----:B------:R-:W3:Y:S01]  /*af80*/  LDC R32, c[0x0][0x638] ;  /* 0x00018e00ff207b82 */ /* 0x000ee20000000800 */
[----:B------:R-:W-:Y:S01]  /*af90*/  SHF.L.U32 R26, R11, R28, RZ ;  /* 0x0000001c0b1a7219 */ /* 0x000fe200000006ff */
[----:B------:R-:W-:-:S06]  /*afa0*/  IMAD.MOV.U32 R8, RZ, RZ, R19 ;  /* 0x000000ffff087224 */ /* 0x000fcc00078e0013 */
[----:B------:R-:W0:Y:S01]  /*afb0*/  LDC R33, c[0x0][0x610] ;  /* 0x00018400ff217b82 */ /* 0x000e220000000800 */
[----:B-1--4-:R-:W-:Y:S05]  /*afc0*/  @!P0 BRA `(.L_x_234) ;  /* 0x0000000000288947 */ /* 0x012fea0003800000 */
[----:B------:R-:W1:Y:S02]  /*afd0*/  LDC R8, c[0x0][0x64c] ;  /* 0x00019300ff087b82 */ /* 0x000e640000000800 */
        /* <DEDUP_REMOVED lines=9> */
.L_x_234:
[----:B--2---:R-:W-:Y:S01]  /*b070*/  SHF.R.U64 R5, R8, R29, R9 ;  /* 0x0000001d08057219 */ /* 0x004fe20000001209 */
[----:B0-----:R-:W-:Y:S01]  /*b080*/  VIADD R9, R22, 0xffffffff ;  /* 0xffffffff16097836 */ /* 0x001fe20000000000 */
[----:B------:R-:W-:Y:S01]  /*b090*/  LOP3.LUT R28, R14, R27, RZ, 0xc0, !PT ;  /* 0x0000001b0e1c7212 */ /* 0x000fe200078ec0ff */
[----:B------:R-:W-:Y:S02]  /*b0a0*/  IMAD.MOV R18, RZ, RZ, -R18 ;  /* 0x000000ffff127224 */ /* 0x000fe400078e0a12 */
[----:B------:R-:W-:Y:S01]  /*b0b0*/  IMAD.MOV R8, RZ, RZ, -R5 ;  /* 0x000000ffff087224 */ /* 0x000fe200078e0a05 */
[----:B------:R-:W-:Y:S01]  /*b0c0*/  LOP3.LUT R16, R16, R9, RZ, 0xc0, !PT ;  /* 0x0000000910107212 */ /* 0x000fe200078ec0ff */
[----:B------:R-:W-:Y:S02]  /*b0d0*/  IMAD R28, R26, R5, R28 ;  /* 0x000000051a1c7224 */ /* 0x000fe400078e021c */
[----:B------:R-:W-:Y:S02]  /*b0e0*/  @P3 IMAD R25, R23, R18, R24 ;  /* 0x0000001217193224 */ /* 0x000fe400078e0218 */
[----:B---3--:R-:W-:-:S02]  /*b0f0*/  IMAD R5, R8, R32, R19 ;  /* 0x0000002008057224 */ /* 0x008fc400078e0213 */
[----:B------:R-:W-:Y:S02]  /*b100*/  IMAD R28, R28, R33, R25 ;  /* 0x000000211c1c7224 */ /* 0x000fe400078e0219 */
[----:B------:R-:W-:Y:S02]  /*b110*/  IMAD R5, R5, R22, R16 ;  /* 0x0000001605057224 */ /* 0x000fe400078e0210 */
[----:B------:R-:W-:-:S03]  /*b120*/  IMAD.MOV.U32 R8, RZ, RZ, 0x1 ;  /* 0x00000001ff087424 */ /* 0x000fc600078e00ff */
[----:B------:R-:W-:Y:S02]  /*b130*/  SEL R9, R5, R28, !P3 ;  /* 0x0000001c05097207 */ /* 0x000fe40005800000 */
[----:B------:R-:W-:Y:S01]  /*b140*/  SEL R28, R28, R5, !P3 ;  /* 0x000000051c1c7207 */ /* 0x000fe20005800000 */
[----:B------:R-:W-:-:S07]  /*b150*/  IMAD.MOV.U32 R5, RZ, RZ, R17 ;  /* 0x000000ffff057224 */ /* 0x000fce00078e0011 */
.L_x_232:
[----:B------:R-:W-:Y:S01]  /*b160*/  LOP3.LUT P0, RZ, R8, 0xff, RZ, 0xc0, !PT ;  /* 0x000000ff08ff7812 */ /* 0x000fe2000780c0ff */
[----:B------:R-:W-:-:S12]  /*b170*/  IMAD.MOV.U32 R8, RZ, RZ, R28 ;  /* 0x000000ffff087224 */ /* 0x000fd800078e001c */
[----:B------:R-:W-:Y:S05]  /*b180*/  @P0 BRA `(.L_x_235) ;  /* 0xffffff6000080947 */ /* 0x000fea000383ffff */
[----:B------:R-:W-:Y:S05]  /*b190*/  EXIT ;  /* 0x000000000000794d */ /* 0x000fea0003800000 */
.L_x_7:
[----:B0-----:R-:W-:Y:S01]  /*b1a0*/  ULDC.64 UR4, c[0x0][0x650] ;  /* 0x0001940000047ab9 */ /* 0x001fe20000000a00 */
        /* <DEDUP_REMOVED lines=25> */
.L_x_237:
[----:B------:R-:W0:Y:S01]  /*b340*/  LDC.64 R26, c[0x0][0x640] ;  /* 0x00019000ff1a7b82 */ /* 0x000e220000000a00 */
[-CC-:B------:R-:W-:Y:S02]  /*b350*/  SHF.R.U64 R19, R14, R20.reuse, R15.reuse ;  /* 0x000000140e137219 */ /* 0x180fe4000000120f */
[----:B------:R-:W-:Y:S02]  /*b360*/  SHF.R.U32.HI R6, RZ, R20, R15 ;  /* 0x00000014ff067219 */ /* 0x000fe4000001160f */
[----:B------:R-:W-:-:S03]  /*b370*/  IADD3 R9, P0, RZ, -R19, RZ ;  /* 0x80000013ff097210 */ /* 0x000fc60007f1e0ff */
[----:B------:R-:W1:Y:S02]  /*b380*/  LDC R14, c[0x0][0x618] ;  /* 0x00018600ff0e7b82 */ /* 0x000e640000000800 */
[----:B------:R-:W-:-:S04]  /*b390*/  IMAD.X R7, RZ, RZ, ~R6, P0 ;  /* 0x000000ffff077224 */ /* 0x000fc800000e0e06 */
[-C--:B------:R-:W-:Y:S02]  /*b3a0*/  IMAD R8, R7, R22.reuse, RZ ;  /* 0x0000001607087224 */ /* 0x080fe400078e02ff */
[----:B------:R-:W2:Y:S01]  /*b3b0*/  LDC R20, c[0x0][0x608] ;  /* 0x00018200ff147b82 */ /* 0x000ea20000000800 */
[----:B------:R-:W-:-:S04]  /*b3c0*/  IMAD.WIDE.U32 R6, R9, R22, R2 ;  /* 0x0000001609067225 */ /* 0x000fc800078e0002 */
[----:B------:R-:W-:Y:S02]  /*b3d0*/  IMAD R9, R9, R23, R8 ;  /* 0x0000001709097224 */ /* 0x000fe400078e0208 */
[----:B------:R-:W-:Y:S01]  /*b3e0*/  IMAD.MOV.U32 R8, RZ, RZ, -0x1 ;  /* 0xffffffffff087424 */ /* 0x000fe200078e00ff */
[----:B------:R-:W3:Y:S01]  /*b3f0*/  LDC R25, c[0x0][0x658] ;  /* 0x00019600ff197b82 */ /* 0x000ee20000000800 */
[----:B------:R-:W-:Y:S01]  /*b400*/  IMAD.IADD R7, R7, 0x1, R9 ;  /* 0x0000000107077824 */ /* 0x000fe200078e0209 */
[----:B0-----:R-:W-:-:S04]  /*b410*/  ISETP.NE.U32.AND P0, PT, R26, RZ, PT ;  /* 0x000000ff1a00720c */ /* 0x001fc80003f05070 */
[----:B------:R-:W-:Y:S02]  /*b420*/  ISETP.NE.AND.EX P0, PT, R27, RZ, PT, P0 ;  /* 0x000000ff1b00720c */ /* 0x000fe40003f05300 */
[----:B------:R-:W0:Y:S01]  /*b430*/  LDC R22, c[0x0][0x600] ;  /* 0x00018000ff167b82 */ /* 0x000e220000000800 */
[-CC-:B-1----:R-:W-:Y:S02]  /*b440*/  SHF.R.U64 R16, R6, R14.reuse, R7.reuse ;  /* 0x0000000e06107219 */ /* 0x182fe40000001207 */
[----:B------:R-:W-:-:S05]  /*b450*/  SHF.R.U32.HI R7, RZ, R14, R7 ;  /* 0x0000000eff077219 */ /* 0x000fca0000011607 */
[----:B------:R-:W1:Y:S01]  /*b460*/  LDC R24, c[0x0][0x648] ;  /* 0x00019200ff187b82 */ /* 0x000e620000000800 */
[-CC-:B--2---:R-:W-:Y:S02]  /*b470*/  SHF.R.U64 R21, R16, R20.reuse, R7.reuse ;  /* 0x0000001410157219 */ /* 0x184fe40000001207 */
[----:B------:R-:W-:Y:S01]  /*b480*/  SHF.R.U32.HI R6, RZ, R20, R7 ;  /* 0x00000014ff067219 */ /* 0x000fe20000011607 */
[----:B------:R-:W-:-:S04]  /*b490*/  IMAD.MOV.U32 R20, RZ, RZ, 0x1 ;  /* 0x00000001ff147424 */ /* 0x000fc800078e00ff */
        /* <DEDUP_REMOVED lines=18> */
.L_x_238:
[----:B-1----:R-:W-:Y:S01]  /*b5c0*/  SHF.R.U64 R7, R6, R24, R7 ;  /* 0x0000001806077219 */ /* 0x002fe20000001207 */
[----:B0-----:R-:W-:Y:S01]  /*b5d0*/  VIADD R9, R22, 0xffffffff ;  /* 0xffffffff16097836 */ /* 0x001fe20000000000 */
[----:B------:R-:W-:Y:S01]  /*b5e0*/  SHF.L.U32 R20, R20, R25, RZ ;  /* 0x0000001914147219 */ /* 0x000fe200000006ff */
[----:B------:R-:W-:Y:S01]  /*b5f0*/  @P3 IMAD R12, R13, R18, R10 ;  /* 0x000000120d0c3224 */ /* 0x000fe200078e020a */
[----:B------:R-:W-:Y:S01]  /*b600*/  LOP3.LUT R6, R21, R30, RZ, 0xc0, !PT ;  /* 0x0000001e15067212 */ /* 0x000fe200078ec0ff */
[----:B------:R-:W-:Y:S01]  /*b610*/  IMAD.MOV R8, RZ, RZ, -R7 ;  /* 0x000000ffff087224 */ /* 0x000fe200078e0a07 */
[----:B------:R-:W-:Y:S01]  /*b620*/  LOP3.LUT R9, R16, R9, RZ, 0xc0, !PT ;  /* 0x0000000910097212 */ /* 0x000fe200078ec0ff */
[----:B------:R-:W-:Y:S02]  /*b630*/  IMAD.MOV.U32 R16, RZ, RZ, R19 ;  /* 0x000000ffff107224 */ /* 0x000fe400078e0013 */
[----:B------:R-:W-:Y:S02]  /*b640*/  IMAD R7, R20, R7, R6 ;  /* 0x0000000714077224 */ /* 0x000fe400078e0206 */
[----:B--2---:R-:W-:-:S02]  /*b650*/  IMAD R6, R8, R28, R23 ;  /* 0x0000001c08067224 */ /* 0x004fc400078e0217 */
[----:B---3--:R-:W-:Y:S02]  /*b660*/  IMAD R8, R7, R29, R12 ;  /* 0x0000001d07087224 */ /* 0x008fe400078e020c */
[----:B------:R-:W-:Y:S02]  /*b670*/  IMAD R9, R6, R22, R9 ;  /* 0x0000001606097224 */ /* 0x000fe400078e0209 */
[----:B------:R-:W-:-:S03]  /*b680*/  IMAD.MOV.U32 R7, RZ, RZ, 0x1 ;  /* 0x00000001ff077424 */ /* 0x000fc600078e00ff */
[----:B------:R-:W-:Y:S02]  /*b690*/  SEL R6, R9, R8, !P3 ;  /* 0x0000000809067207 */ /* 0x000fe40005800000 */
[----:B------:R-:W-:-:S07]  /*b6a0*/  SEL R8, R8, R9, !P3 ;  /* 0x0000000908087207 */ /* 0x000fce0005800000 */
.L_x_236:
[----:B------:R-:W-:-:S08]  /*b6b0*/  NOP ;  /* 0x0000000000007918 */ /* 0x000fd00000000000 */
[----:B------:R-:W0:-:S00]  /*b6c0*/  USETMAXREG.DEALLOC.CTAPOOL 0x28 ;  /* 0x00000028000079c8 */ /* 0x000e0000080e0500 */
[----:B0-----:R-:W-:-:S13]  /*b6d0*/  ISETP.NE.AND P0, PT, R5, RZ, PT ;  /* 0x000000ff0500720c */ /* 0x001fda0003f05270 */
[----:B------:R-:W-:Y:S05]  /*b6e0*/  @P0 EXIT ;  /* 0x000000000000094d */ /* 0x000fea0003800000 */
[----:B------:R-:W-:Y:S01]  /*b6f0*/  LOP3.LUT P0, RZ, R7, 0xff, RZ, 0xc0, !PT ;  /* 0x000000ff07ff7812 */ /* 0x000fe2000780c0ff */
[----:B------:R-:W-:Y:S02]  /*b700*/  IMAD.MOV.U32 R5, RZ, RZ, 0x1 ;  /* 0x00000001ff057424 */ /* 0x000fe400078e00ff */
[----:B------:R-:W-:-:S10]  /*b710*/  IMAD.MOV.U32 R17, RZ, RZ, RZ ;  /* 0x000000ffff117224 */ /* 0x000fd400078e00ff */
[----:B------:R-:W-:Y:S05]  /*b720*/  @!P0 BRA `(.L_x_239) ;  /* 0x0000000c00608947 */ /* 0x000fea0003800000 */
[----:B------:R-:W0:Y:S01]  /*b730*/  LDC R5, c[0x0][0x28c] ;  /* 0x0000a300ff057b82 */ /* 0x000e220000000800 */
[----:B------:R-:W1:Y:S01]  /*b740*/  S2R R11, SR_CgaCtaId ;  /* 0x00000000000b7919 */ /* 0x000e620000008800 */
[----:B------:R-:W-:Y:S01]  /*b750*/  ULDC UR5, c[0x0][0x658] ;  /* 0x0001960000057ab9 */ /* 0x000fe20000000800 */
[----:B------:R-:W-:Y:S01]  /*b760*/  UMOV UR7, 0xffffffff ;  /* 0xffffffff00077882 */ /* 0x000fe20000000000 */
[----:B------:R-:W-:Y:S01]  /*b770*/  ULDC UR6, c[0x0][0xc] ;  /* 0x0000030000067ab9 */ /* 0x000fe20000000800 */
[----:B------:R-:W-:Y:S01]  /*b780*/  USHF.L.U32 UR9, UR7, UR5, URZ ;  /* 0x0000000507097299 */ /* 0x000fe2000800063f */
[----:B------:R-:W-:Y:S01]  /*b790*/  BSSY B0, `(.L_x_239) ;  /* 0x00000d1000007945 */ /* 0x000fe20003800000 */
[----:B------:R-:W-:Y:S01]  /*b7a0*/  UMOV UR8, 0x1 ;  /* 0x0000000100087882 */ /* 0x000fe20000000000 */
[----:B------:R-:W-:Y:S01]  /*b7b0*/  ULDC UR7, c[0x0][0x10] ;  /* 0x0000040000077ab9 */ /* 0x000fe20000000800 */
[----:B------:R-:W-:Y:S01]  /*b7c0*/  USHF.L.U32 UR5, UR8, UR5, URZ ;  /* 0x0000000508057299 */ /* 0x000fe2000800063f */
[----:B------:R-:W-:Y:S01]  /*b7d0*/  IMAD.MOV.U32 R14, RZ, RZ, 0x1 ;  /* 0x00000001ff0e7424 */ /* 0x000fe200078e00ff */
[----:B------:R-:W-:Y:S01]  /*b7e0*/  UIMAD.WIDE.U32 UR6, UR6, UR7, URZ ;  /* 0x00000007060672a5 */ /* 0x000fe2000f8e003f */
[----:B------:R-:W-:Y:S01]  /*b7f0*/  LOP3.LUT R15, R4, 0x2, RZ, 0xfc, !PT ;  /* 0x00000002040f7812 */ /* 0x000fe200078efcff */
[----:B------:R-:W-:Y:S01]  /*b800*/  ULDC UR8, c[0x0][0x14] ;  /* 0x0000050000087ab9 */ /* 0x000fe20000000800 */
[----:B------:R-:W-:Y:S01]  /*b810*/  IMAD.MOV.U32 R17, RZ, RZ, RZ ;  /* 0x000000ffff117224 */ /* 0x000fe200078e00ff */
[----:B------:R-:W-:-:S02]  /*b820*/  UIMAD.WIDE.U32 UR30, UR6, UR8, URZ ;  /* 0x00000008061e72a5 */ /* 0x000fc4000f8e003f */
[----:B------:R-:W-:Y:S01]  /*b830*/  UIMAD UR7, UR7, UR8, URZ ;  /* 0x00000008070772a4 */ /* 0x000fe2000f8e023f */
[----:B------:R-:W-:Y:S01]  /*b840*/  ULDC UR4, c[0x0][0x600] ;  /* 0x0001800000047ab9 */ /* 0x000fe20000000800 */
[----:B------:R-:W-:Y:S02]  /*b850*/  ULOP3.LUT UR6, URZ, UR9, URZ, 0x33, !UPT ;  /* 0x000000093f067292 */ /* 0x000fe4000f8e333f */
[----:B------:R-:W-:Y:S01]  /*b860*/  UIADD3 UR4, UR4, -0x1, URZ ;  /* 0xffffffff04047890 */ /* 0x000fe2000fffe03f */
[----:B0-----:R-:W-:Y:S01]  /*b870*/  VIADD R5, R5, 0xff ;  /* 0x000000ff05057836 */ /* 0x001fe20000000000 */
[----:B------:R-:W-:Y:S01]  /*b880*/  UIADD3 UR7, UR31, UR7, URZ ;  /* 0x000000071f077290 */ /* 0x000fe2000fffe03f */
[----:B------:R-:W-:-:S03]  /*b890*/  ULDC.64 UR38, c[0x0][0x198] ;  /* 0x0000660000267ab9 */ /* 0x000fc60000000a00 */
[----:B------:R-:W-:-:S04]  /*b8a0*/  SHF.R.S32.HI R10, RZ, 0x1f, R5 ;  /* 0x0000001fff0a7819 */ /* 0x000fc80000011405 */
[----:B------:R-:W-:Y:S01]  /*b8b0*/  LEA.HI R10, R10, R5, RZ, 0x8 ;  /* 0x000000050a0a7211 */ /* 0x000fe200078f40ff */
[----:B------:R-:W-:Y:S01]  /*b8c0*/  IMAD.MOV.U32 R5, RZ, RZ, 0x1 ;  /* 0x00000001ff057424 */ /* 0x000fe200078e00ff */
[----:B-1----:R-:W-:Y:S02]  /*b8d0*/  LOP3.LUT R11, R11, 0x1, RZ, 0xc0, !PT ;  /* 0x000000010b0b7812 */ /* 0x002fe400078ec0ff */
[----:B------:R-:W-:-:S05]  /*b8e0*/  SHF.R.S32.HI R10, RZ, 0x8, R10 ;  /* 0x00000008ff0a7819 */ /* 0x000fca000001140a */
[----:B------:R-:W-:-:S07]  /*b8f0*/  VIADD R12, R10, 0x1 ;  /* 0x000000010a0c7836 */ /* 0x000fce0000000000 */
.L_x_250:
[----:B------:R-:W-:-:S03]  /*b900*/  UMOV UR8, 0xffffffff ;  /* 0xffffffff00087882 */ /* 0x000fc60000000000 */
[----:B------:R-:W-:Y:S05]  /*b910*/  BRA.DIV UR8, `(.L_x_240) ;  /* 0x0000000e08b07947 */ /* 0x000fea000b800000 */
[----:B------:R-:W-:-:S13]  /*b920*/  ELECT P0, URZ, PT ;  /* 0x00000000003f782f */ /* 0x000fda0003800000 */
.L_x_260:
[----:B------:R-:W0:Y:S01]  /*b930*/  LDC R7, c[0x0][0x28c] ;  /* 0x0000a300ff077b82 */ /* 0x000e220000000800 */
[----:B------:R-:W-:Y:S01]  /*b940*/  BSSY B1, `(.L_x_241) ;  /* 0x0000045000017945 */ /* 0x000fe20003800000 */
[----:B0-----:R-:W-:-:S13]  /*b950*/  ISETP.LT.OR P0, PT, R7, 0x1, !P0 ;  /* 0x000000010700780c */ /* 0x001fda0004701670 */
[----:B------:R-:W-:Y:S05]  /*b960*/  @P0 BRA `(.L_x_242) ;  /* 0x0000000400080947 */ /* 0x000fea0003800000 */
[----:B------:R-:W-:Y:S02]  /*b970*/  IMAD R9, R6, 0x2, R11 ;  /* 0x0000000206097824 */ /* 0x000fe400078e020b */
[----:B------:R-:W-:Y:S02]  /*b980*/  IMAD R19, R8, 0xc0, RZ ;  /* 0x000000c008137824 */ /* 0x000fe400078e02ff */
[----:B------:R-:W-:Y:S02]  /*b990*/  IMAD.MOV.U32 R22, RZ, RZ, RZ ;  /* 0x000000ffff167224 */ /* 0x000fe400078e00ff */
[----:B------:R-:W-:Y:S02]  /*b9a0*/  IMAD.MOV.U32 R6, RZ, RZ, R12 ;  /* 0x000000ffff067224 */ /* 0x000fe400078e000c */
[----:B------:R-:W-:Y:S02]  /*b9b0*/  IMAD.MOV.U32 R7, RZ, RZ, R5 ;  /* 0x000000ffff077224 */ /* 0x000fe400078e0005 */
[----:B------:R-:W-:-:S02]  /*b9c0*/  IMAD.MOV.U32 R8, RZ, RZ, R17 ;  /* 0x000000ffff087224 */ /* 0x000fc400078e0011 */
[----:B------:R-:W-:-:S07]  /*b9d0*/  IMAD R20, R9, 0x30, RZ ;  /* 0x0000003009147824 */ /* 0x000fce00078e02ff */
.L_x_245:
[----:B------:R-:W0:Y:S01]  /*b9e0*/  S2R R18, SR_CgaCtaId ;  /* 0x0000000000127919 */ /* 0x000e220000008800 */
[----:B------:R-:W-:Y:S02]  /*b9f0*/  MOV R9, 0x400 ;  /* 0x0000040000097802 */ /* 0x000fe40000000f00 */
[----:B------:R-:W-:-:S13]  /*ba00*/  LOP3.LUT P1, RZ, R0, 0x7f, RZ, 0xc0, !PT ;  /* 0x0000007f00ff7812 */ /* 0x000fda000782c0ff */
[----:B------:R-:W1:Y:S01]  /*ba10*/  @!P1 LDC R13, c[0x0][0x500] ;  /* 0x00014000ff0d9b82 */ /* 0x000e620000000800 */
[----:B0-----:R-:W-:Y:S02]  /*ba20*/  LEA R21, R18, R9, 0x18 ;  /* 0x0000000912157211 */ /* 0x001fe400078ec0ff */
[----:B------:R-:W-:-:S03]  /*ba30*/  SHF.L.U32 R9, R7, 0x1f, RZ ;  /* 0x0000001f07097819 */ /* 0x000fc600000006ff */
[----:B------:R-:W-:-:S04]  /*ba40*/  IMAD R18, R8, 0x8, R21 ;  /* 0x0000000808127824 */ /* 0x000fc800078e0215 */
[----:B------:R-:W0:Y:S02]  /*ba50*/  SYNCS.PHASECHK.TRANS64.TRYWAIT P0, [R18+URZ+0x18], R9 ;  /* 0x00001809120075a7 */ /* 0x000e24000800017f */
[----:B01----:R-:W-:Y:S05]  /*ba60*/  @!P0 BRA `(.L_x_243) ;  /* 0x0000000c007c8947 */ /* 0x003fea0003800000 */
.L_x_261:
[----:B0-----:R-:W-:Y:S01]  /*ba70*/  PRMT R9, R15, 0x9910, RZ ;  /* 0x000099100f097816 */ /* 0x001fe200000000ff */
[----:B------:R0:W-:Y:S03]  /*ba80*/  @!P1 SYNCS.ARRIVE.TRANS64 RZ, [R18+URZ], R13 ;  /* 0x0000000d12ff99a7 */ /* 0x0001e6000800003f */
[----:B------:R-:W-:-:S13]  /*ba90*/  ISETP.NE.AND P0, PT, R9, 0x2, PT ;  /* 0x000000020900780c */ /* 0x000fda0003f05270 */
[----:B0-----:R-:W-:Y:S05]  /*baa0*/  @P0 BRA `(.L_x_244) ;  /* 0x0000000000040947 */ /* 0x001fea0003800000 */
[----:B------:R-:W-:Y:S01]  /*bab0*/  BPT.TRAP 0x1 ;  /* 0x000000040000795c */ /* 0x000fe20000300000 */
.L_x_244:
[----:B------:R-:W-:Y:S01]  /*bac0*/  IMAD R9, R8, 0xc000, R21 ;  /* 0x0000c00008097824 */ /* 0x000fe200078e0215 */
[----:B------:R-:W-:Y:S01]  /*bad0*/  R2UR UR34, R22 ;  /* 0x00000000162272ca */ /* 0x000fe200000e0000 */
[----:B------:R-:W-:Y:S01]  /*bae0*/  VIADD R6, R6, 0xffffffff ;  /* 0xffffffff06067836 */ /* 0x000fe20000000000 */
[----:B------:R-:W-:Y:S01]  /*baf0*/  R2UR UR33, R18 ;  /* 0x00000000122172ca */ /* 0x000fe200000e0000 */
[----:B------:R-:W-:Y:S01]  /*bb00*/  UIADD3 UR14, UP0, UR38, 0xf0, URZ ;  /* 0x000000f0260e7890 */ /* 0x000fe2000ff1e03f */
[----:B------:R-:W-:Y:S01]  /*bb10*/  R2UR UR24, R9 ;  /* 0x00000000091872ca */ /* 0x000fe200000e0000 */
[----:B------:R-:W-:Y:S01]  /*bb20*/  IMAD R9, R8, 0x4, R11 ;  /* 0x0000000408097824 */ /* 0x000fe200078e020b */
[----:B------:R-:W-:Y:S01]  /*bb30*/  R2UR UR36, R16 ;  /* 0x00000000102472ca */ /* 0x000fe200000e0000 */
[----:B------:R-:W-:Y:S01]  /*bb40*/  UIADD3 UR40, UP1, UR38, 0x1f0, URZ ;  /* 0x000001f026287890 */ /* 0x000fe2000ff3e03f */
[----:B------:R-:W-:Y:S01]  /*bb50*/  R2UR UR35, R19 ;  /* 0x00000000132372ca */ /* 0x000fe200000e0000 */
[----:B------:R-:W-:Y:S01]  /*bb60*/  IMAD R9, R9, 0x1800, R21 ;  /* 0x0000180009097824 */ /* 0x000fe200078e0215 */
[----:B------:R-:W-:Y:S01]  /*bb70*/  R2UR UR19, R20 ;  /* 0x00000000141372ca */ /* 0x000fe200000e0000 */
[----:B------:R-:W-:Y:S01]  /*bb80*/  UIADD3.X UR15, URZ, UR39, URZ, UP0, !UPT ;  /* 0x000000273f0f7290 */ /* 0x000fe200087fe43f */
[----:B------:R-:W-:Y:S01]  /*bb90*/  ISETP.GT.AND P1, PT, R6, 0x1, PT ;  /* 0x000000010600780c */ /* 0x000fe20003f24270 */
[----:B------:R-:W-:Y:S01]  /*bba0*/  UIADD3 UR26, UR34, 0x80, URZ ;  /* 0x00000080221a7890 */ /* 0x000fe2000fffe03f */
[----:B------:R-:W-:Y:S01]  /*bbb0*/  R2UR UR8, R9 ;  /* 0x00000000090872ca */ /* 0x000fe200000e0000 */
[----:B------:R-:W-:Y:S01]  /*bbc0*/  UIADD3.X UR41, URZ, UR39, URZ, UP1, !UPT ;  /* 0x000000273f297290 */ /* 0x000fe20008ffe43f */
[----:B------:R-:W-:Y:S01]  /*bbd0*/  VIADD R8, R8, 0x1 ;  /* 0x0000000108087836 */ /* 0x000fe20000000000 */
[----:B------:R-:W-:Y:S01]  /*bbe0*/  UIADD3 UR32, UR24, 0x100, URZ ;  /* 0x0000010018207890 */ /* 0x000fe2000fffe03f */
[----:B------:R-:W-:Y:S01]  /*bbf0*/  VIADD R22, R22, 0x100 ;  /* 0x0000010016167836 */ /* 0x000fe20000000000 */
[----:B------:R-:W-:Y:S01]  /*bc00*/  UIADD3 UR24, UR24, 0x6100, URZ ;  /* 0x0000610018187890 */ /* 0x000fe2000fffe03f */
[----:B------:R-:W-:Y:S01]  /*bc10*/  UMOV UR22, 0x0 ;  /* 0x0000000000167882 */ /* 0x000fe20000000000 */
[----:B------:R-:W-:Y:S01]  /*bc20*/  UMOV UR23, 0x10000000 ;  /* 0x1000000000177882 */ /* 0x000fe20000000000 */
[----:B------:R-:W-:Y:S01]  /*bc30*/  ISETP.NE.AND P0, PT, R8, 0x3, PT ;  /* 0x000000030800780c */ /* 0x000fe20003f05270 */
[----:B------:R-:W-:Y:S01]  /*bc40*/  UMOV UR25, UR33 ;  /* 0x0000002100197c82 */ /* 0x000fe20008000000 */
[----:B------:R-:W-:Y:S01]  /*bc50*/  UMOV UR28, UR36 ;  /* 0x00000024001c7c82 */ /* 0x000fe20008000000 */
[----:B------:R-:W-:-:S02]  /*bc60*/  UMOV UR27, UR35 ;  /* 0x00000023001b7c82 */ /* 0x000fc40008000000 */
[----:B------:R-:W-:Y:S01]  /*bc70*/  UIADD3 UR16, UR8, 0x24100, URZ ;  /* 0x0002410008107890 */ /* 0x000fe2000fffe03f */
[----:B------:R0:W-:Y:S01]  /*bc80*/  UTMALDG.3D [UR32], [UR14], desc[UR22] ;  /* 0x000016200e0075b4 */ /* 0x0001e20008011000 */
[----:B------:R-:W-:Y:S01]  /*bc90*/  UIADD3 UR8, UR8, 0x27100, URZ ;  /* 0x0002710008087890 */ /* 0x000fe2000fffe03f */
[----:B------:R-:W-:Y:S01]  /*bca0*/  SEL R18, RZ, 0x1, P0 ;  /* 0x00000001ff127807 */ /* 0x000fe20000000000 */
[----:B------:R-:W-:Y:S01]  /*bcb0*/  UMOV UR13, 0x30000 ;  /* 0x00030000000d7882 */ /* 0x000fe20000000000 */
[----:B------:R-:W-:Y:S01]  /*bcc0*/  UMOV UR17, UR33 ;  /* 0x0000002100117c82 */ /* 0x000fe20008000000 */
[----:B------:R-:W-:Y:S01]  /*bcd0*/  UMOV UR18, UR34 ;  /* 0x0000002200127c82 */ /* 0x000fe20008000000 */
[----:B------:R-:W-:Y:S01]  /*bce0*/  UMOV UR20, UR36 ;  /* 0x0000002400147c82 */ /* 0x000fe20008000000 */
[----:B------:R-:W-:Y:S01]  /*bcf0*/  UMOV UR9, UR33 ;  /* 0x0000002100097c82 */ /* 0x000fe20008000000 */
[----:B------:R-:W-:Y:S01]  /*bd00*/  UMOV UR11, UR19 ;  /* 0x00000013000b7c82 */ /* 0x000fe20008000000 */
[----:B------:R-:W-:Y:S01]  /*bd10*/  UMOV UR12, UR36 ;  /* 0x00000024000c7c82 */ /* 0x000fe20008000000 */
[----:B------:R0:W-:Y:S01]  /*bd20*/  UTMALDG.3D [UR24], [UR14], desc[UR22] ;  /* 0x000016180e0075b4 */ /* 0x0001e20008011000 */
[----:B------:R-:W-:Y:S01]  /*bd30*/  UMOV UR10, UR26 ;  /* 0x0000001a000a7c82 */ /* 0x000fe20008000000 */
[----:B------:R-:W-:-:S02]  /*bd40*/  LOP3.LUT R7, R7, R18, RZ, 0x3c, !PT ;  /* 0x0000001207077212 */ /* 0x000fc400078e3cff */
[----:B------:R-:W-:Y:S01]  /*bd50*/  SEL R8, R8, RZ, P0 ;  /* 0x000000ff08087207 */ /* 0x000fe20000000000 */
[----:B------:R0:W-:Y:S01]  /*bd60*/  UTMALDG.3D.MULTICAST [UR16], [UR40], UR13, desc[UR22] ;  /* 0x00001610280073b4 */ /* 0x0001e2000801180d */
[----:B------:R0:W-:Y:S02]  /*bd70*/  UTMALDG.3D.MULTICAST [UR8], [UR40], UR13, desc[UR22] ;  /* 0x00001608280073b4 */ /* 0x0001e4000801180d */
[----:B0-----:R-:W-:Y:S05]  /*bd80*/  @P1 BRA `(.L_x_245) ;  /* 0xfffffffc00141947 */ /* 0x001fea000383ffff */
.L_x_242:
[----:B------:R-:W-:Y:S05]  /*bd90*/  BSYNC B1 ;  /* 0x0000000000017941 */ /* 0x000fea0003800000 */
.L_x_241:
[----:B------:R-:W-:Y:S01]  /*bda0*/  LOP3.LUT P1, RZ, R14, 0xff, RZ, 0xc0, !PT ;  /* 0x000000ff0eff7812 */ /* 0x000fe2000782c0ff */
[C---:B------:R-:W-:Y:S01]  /*bdb0*/  IMAD.IADD R17, R10.reuse, 0x1, R17 ;  /* 0x000000010a117824 */ /* 0x040fe200078e0211 */
[----:B------:R-:W-:Y:S01]  /*bdc0*/  ULDC.64 UR8, c[0x0][0x650] ;  /* 0x0001940000087ab9 */ /* 0x000fe20000000a00 */
[C---:B------:R-:W-:Y:S01]  /*bdd0*/  ISETP.GE.U32.AND P2, PT, R10.reuse, 0x3, PT ;  /* 0x000000030a00780c */ /* 0x040fe20003f46070 */
[----:B------:R-:W-:Y:S01]  /*bde0*/  BSSY B1, `(.L_x_246) ;  /* 0x0000069000017945 */ /* 0x000fe20003800000 */
[----:B------:R-:W-:Y:S01]  /*bdf0*/  IMAD.MOV.U32 R16, RZ, RZ, -0x1 ;  /* 0xffffffffff107424 */ /* 0x000fe200078e00ff */
[----:B------:R-:W-:Y:S02]  /*be00*/  ISETP.GT.U32.AND P0, PT, R17, 0x2, PT ;  /* 0x000000021100780c */ /* 0x000fe40003f04070 */
[----:B------:R-:W-:Y:S02]  /*be10*/  PRMT R14, RZ, 0x7610, R14 ;  /* 0x00007610ff0e7816 */ /* 0x000fe4000000000e */
[----:B------:R-:W-:-:S03]  /*be20*/  ISETP.LT.U32.AND P0, PT, R10, 0x3, P0 ;  /* 0x000000030a00780c */ /* 0x000fc60000701070 */
[----:B------:R-:W0:Y:S01]  /*be30*/  @P1 S2R R7, SR_CgaCtaId ;  /* 0x0000000000071919 */ /* 0x000e220000008800 */
[----:B------:R-:W-:-:S04]  /*be40*/  @P1 MOV R6, 0x400 ;  /* 0x0000040000061802 */ /* 0x000fc80000000f00 */
[----:B0-----:R-:W-:Y:S01]  /*be50*/  @P1 LEA R8, R7, R6, 0x18 ;  /* 0x0000000607081211 */ /* 0x001fe200078ec0ff */
[----:B------:R-:W-:Y:S01]  /*be60*/  IMAD.WIDE.U32 R6, R17, -0x55555555, RZ ;  /* 0xaaaaaaab11067825 */ /* 0x000fe200078e00ff */
[----:B------:R-:W-:Y:S02]  /*be70*/  SEL R6, RZ, 0x1, !P0 ;  /* 0x00000001ff067807 */ /* 0x000fe40004000000 */
[----:B------:R0:W-:Y:S01]  /*be80*/  @P1 SYNCS.ARRIVE.TRANS64.A1T0 RZ, [R8+URZ+0x48], RZ ;  /* 0x000048ff08ff19a7 */ /* 0x0001e2000810003f */
[----:B------:R-:W-:Y:S02]  /*be90*/  IADD3 R2, P1, R2, UR30, RZ ;  /* 0x0000001e02027c10 */ /* 0x000fe4000ff3e0ff */
[----:B------:R-:W-:Y:S01]  /*bea0*/  LOP3.LUT R5, R5, R6, RZ, 0x3c, !PT ;  /* 0x0000000605057212 */ /* 0x000fe200078e3cff */
[----:B------:R-:W-:Y:S01]  /*beb0*/  IMAD.MOV.U32 R6, RZ, RZ, -0x1 ;  /* 0xffffffffff067424 */ /* 0x000fe200078e00ff */
[----:B------:R-:W-:Y:S02]  /*bec0*/  IADD3.X R3, R3, UR7, RZ, P1, !PT ;  /* 0x0000000703037c10 */ /* 0x000fe40008ffe4ff */
[----:B------:R-:W-:-:S02]  /*bed0*/  ISETP.GE.U32.AND P0, PT, R2, UR8, PT ;  /* 0x0000000802007c0c */ /* 0x000fc4000bf06070 */
[----:B0-----:R-:W-:Y:S02]  /*bee0*/  SHF.R.U32.HI R8, RZ, 0x1, R7 ;  /* 0x00000001ff087819 */ /* 0x001fe40000011607 */
[----:B------:R-:W-:Y:S02]  /*bef0*/  ISETP.GE.U32.AND.EX P0, PT, R3, UR9, PT, P0 ;  /* 0x0000000903007c0c */ /* 0x000fe4000bf06100 */
[----:B------:R-:W-:Y:S01]  /*bf00*/  @P2 LOP3.LUT R5, R5, 0x1, R8, 0x78, !PT ;  /* 0x0000000105052812 */ /* 0x000fe200078e7808 */
[----:B------:R-:W-:Y:S01]  /*bf10*/  IMAD R17, R8, -0x3, R17 ;  /* 0xfffffffd08117824 */ /* 0x000fe200078e0211 */
[----:B------:R-:W-:Y:S01]  /*bf20*/  PRMT R7, RZ, 0x7610, R7 ;  /* 0x00007610ff077816 */ /* 0x000fe20000000007 */
[----:B------:R-:W-:-:S08]  /*bf30*/  IMAD.MOV.U32 R8, RZ, RZ, -0x1 ;  /* 0xffffffffff087424 */ /* 0x000fd000078e00ff */
[----:B------:R-:W-:Y:S05]  /*bf40*/  @P0 BRA `(.L_x_247) ;  /* 0x0000000400480947 */ /* 0x000fea0003800000 */
[----:B------:R-:W0:Y:S01]  /*bf50*/  S2R R18, SR_CTAID.X ;  /* 0x0000000000127919 */ /* 0x000e220000002500 */
[----:B------:R-:W-:Y:S01]  /*bf60*/  ULDC.64 UR8, c[0x0][0x628] ;  /* 0x00018a0000087ab9 */ /* 0x000fe20000000a00 */
[----:B------:R-:W1:Y:S01]  /*bf70*/  LDC R19, c[0x0][0x144] ;  /* 0x00005100ff137b82 */ /* 0x000e620000000800 */
[----:B------:R-:W-:Y:S01]  /*bf80*/  ISETP.NE.U32.AND P0, PT, RZ, UR8, PT ;  /* 0x00000008ff007c0c */ /* 0x000fe2000bf05070 */
[----:B------:R-:W2:Y:S01]  /*bf90*/  S2R R13, SR_CTAID.Y ;  /* 0x00000000000d7919 */ /* 0x000ea20000002600 */
[----:B------:R-:W-:Y:S01]  /*bfa0*/  ULDC UR11, c[0x0][0x630] ;  /* 0x00018c00000b7ab9 */ /* 0x000fe20000000800 */
[----:B------:R-:W-:Y:S01]  /*bfb0*/  ULDC UR12, c[0x0][0x150] ;  /* 0x00005400000c7ab9 */ /* 0x000fe20000000800 */
[----:B------:R-:W-:Y:S01]  /*bfc0*/  ISETP.NE.AND.EX P0, PT, RZ, UR9, PT, P0 ;  /* 0x00000009ff007c0c */ /* 0x000fe2000bf05300 */
[----:B------:R-:W-:Y:S02]  /*bfd0*/  IMAD.MOV.U32 R6, RZ, RZ, R2 ;  /* 0x000000ffff067224 */ /* 0x000fe400078e0002 */
[----:B------:R-:W-:Y:S01]  /*bfe0*/  IMAD.MOV.U32 R7, RZ, RZ, R3 ;  /* 0x000000ffff077224 */ /* 0x000fe200078e0003 */
[----:B0-----:R-:W-:-:S09]  /*bff0*/  I2FP.F32.U32 R20, R18 ;  /* 0x0000001200147245 */ /* 0x001fd20000201000 */
[----:B------:R-:W-:Y:S05]  /*c000*/  @!P0 BRA `(.L_x_248) ;  /* 0x0000000000288947 */ /* 0x000fea0003800000 */
[----:B------:R-:W-:Y:S02]  /*c010*/  ULDC UR10, c[0x0][0x634] ;  /* 0x00018d00000a7ab9 */ /* 0x000fe40000000800 */
[----:B------:R-:W-:-:S05]  /*c020*/  IADD3 R7, P0, R2, UR10, RZ ;  /* 0x0000000a02077c10 */ /* 0x000fca000ff1e0ff */
[----:B------:R-:W-:-:S04]  /*c030*/  IMAD.X R21, RZ, RZ, R3, P0 ;  /* 0x000000ffff157224 */ /* 0x000fc800000e0603 */
[----:B------:R-:W-:-:S04]  /*c040*/  IMAD.WIDE.U32 R8, R21, UR8, RZ ;  /* 0x0000000815087c25 */ /* 0x000fc8000f8e00ff */
[----:B------:R-:W-:-:S04]  /*c050*/  IMAD.WIDE.U32 R8, P0, R7, UR9, R8 ;  /* 0x0000000907087c25 */ /* 0x000fc8000f800008 */
[----:B------:R-:W-:-:S04]  /*c060*/  IMAD.WIDE.U32 R6, R7, UR8, RZ ;  /* 0x0000000807067c25 */ /* 0x000fc8000f8e00ff */
[----:B------:R-:W-:Y:S01]  /*c070*/  IMAD.MOV.U32 R6, RZ, RZ, R9 ;  /* 0x000000ffff067224 */ /* 0x000fe200078e0009 */
[----:B------:R-:W-:Y:S01]  /*c080*/  IADD3 RZ, P1, R7, R8, RZ ;  /* 0x0000000807ff7210 */ /* 0x000fe20007f3e0ff */
[----:B------:R-:W-:-:S04]  /*c090*/  IMAD.X R7, RZ, RZ, RZ, P0 ;  /* 0x000000ffff077224 */ /* 0x000fc800000e06ff */
[----:B------:R-:W-:-:S08]  /*c0a0*/  IMAD.WIDE.U32.X R6, R21, UR9, R6, P1 ;  /* 0x0000000915067c25 */ /* 0x000fd000088e0406 */
.L_x_248:
[----:B------:R-:W-:Y:S01]  /*c0b0*/  FMUL R20, R20, UR12 ;  /* 0x0000000c14147c20 */ /* 0x000fe20008400000 */
[--C-:B------:R-:W-:Y:S01]  /*c0c0*/  SHF.R.U64 R16, R6, UR11, R7.reuse ;  /* 0x0000000b06107c19 */ /* 0x100fe20008001207 */
[----:B------:R-:W-:Y:S01]  /*c0d0*/  ULDC.64 UR8, c[0x0][0x620] ;  /* 0x0001880000087ab9 */ /* 0x000fe20000000a00 */
[----:B------:R-:W-:Y:S01]  /*c0e0*/  SHF.R.U32.HI R6, RZ, UR11, R7 ;  /* 0x0000000bff067c19 */ /* 0x000fe20008011607 */
[----:B------:R-:W-:Y:S01]  /*c0f0*/  ULDC.64 UR10, c[0x0][0x640] ;  /* 0x00019000000a7ab9 */ /* 0x000fe20000000a00 */
[----:B------:R-:W-:Y:S01]  /*c100*/  IADD3 R7, P0, RZ, -R16, RZ ;  /* 0x80000010ff077210 */ /* 0x000fe20007f1e0ff */
[----:B------:R-:W0:Y:S01]  /*c110*/  F2I.U32.TRUNC.NTZ R20, R20 ;  /* 0x0000001400147305 */ /* 0x000e22000020f000 */
[----:B------:R-:W3:Y:S03]  /*c120*/  LDC R22, c[0x0][0x148] ;  /* 0x00005200ff167b82 */ /* 0x000ee60000000800 */
[----:B------:R-:W-:Y:S01]  /*c130*/  IMAD.X R6, RZ, RZ, ~R6, P0 ;  /* 0x000000ffff067224 */ /* 0x000fe200000e0e06 */
[----:B------:R-:W-:-:S03]  /*c140*/  ISETP.NE.U32.AND P0, PT, RZ, UR10, PT ;  /* 0x0000000aff007c0c */ /* 0x000fc6000bf05070 */
[----:B------:R-:W-:Y:S01]  /*c150*/  IMAD R6, R6, UR8, RZ ;  /* 0x0000000806067c24 */ /* 0x000fe2000f8e02ff */
[----:B------:R-:W-:-:S03]  /*c160*/  ISETP.NE.AND.EX P0, PT, RZ, UR11, PT, P0 ;  /* 0x0000000bff007c0c */ /* 0x000fc6000bf05300 */
[C---:B------:R-:W-:Y:S01]  /*c170*/  IMAD R9, R7.reuse, UR9, R6 ;  /* 0x0000000907097c24 */ /* 0x040fe2000f8e0206 */
[----:B------:R-:W-:Y:S01]  /*c180*/  ULDC UR9, c[0x0][0x154] ;  /* 0x0000550000097ab9 */ /* 0x000fe20000000800 */
[----:B------:R-:W-:Y:S01]  /*c190*/  IMAD.WIDE.U32 R6, R7, UR8, R2 ;  /* 0x0000000807067c25 */ /* 0x000fe2000f8e0002 */
[----:B------:R-:W-:-:S03]  /*c1a0*/  ULDC UR8, c[0x0][0x618] ;  /* 0x0001860000087ab9 */ /* 0x000fc60000000800 */
[----:B0-----:R-:W-:Y:S02]  /*c1b0*/  IMAD.MOV R8, RZ, RZ, -R20 ;  /* 0x000000ffff087224 */ /* 0x001fe400078e0a14 */
[----:B------:R-:W-:Y:S02]  /*c1c0*/  IMAD.IADD R7, R7, 0x1, R9 ;  /* 0x0000000107077824 */ /* 0x000fe400078e0209 */
[----:B-1----:R-:W-:Y:S01]  /*c1d0*/  IMAD R18, R19, R8, R18 ;  /* 0x0000000813127224 */ /* 0x002fe200078e0212 */
[----:B--2---:R-:W-:Y:S02]  /*c1e0*/  I2FP.F32.U32 R8, R13 ;  /* 0x0000000d00087245 */ /* 0x004fe40000201000 */
[--C-:B------:R-:W-:Y:S02]  /*c1f0*/  SHF.R.U64 R19, R6, UR8, R7.reuse ;  /* 0x0000000806137c19 */ /* 0x100fe40008001207 */
[----:B------:R-:W-:Y:S01]  /*c200*/  SHF.R.U32.HI R6, RZ, UR8, R7 ;  /* 0x00000008ff067c19 */ /* 0x000fe20008011607 */
[----:B------:R-:W-:Y:S01]  /*c210*/  FMUL R8, R8, UR9 ;  /* 0x0000000908087c20 */ /* 0x000fe20008400000 */
[----:B------:R-:W-:-:S02]  /*c220*/  ULDC UR8, c[0x0][0x608] ;  /* 0x0001820000087ab9 */ /* 0x000fc40000000800 */
[--C-:B------:R-:W-:Y:S01]  /*c230*/  SHF.R.U64 R21, R19, UR8, R6.reuse ;  /* 0x0000000813157c19 */ /* 0x100fe20008001206 */
[----:B------:R0:W1:Y:S01]  /*c240*/  F2I.U32.TRUNC.NTZ R24, R8 ;  /* 0x0000000800187305 */ /* 0x000062000020f000 */
[----:B------:R-:W-:Y:S01]  /*c250*/  SHF.R.U32.HI R6, RZ, UR8, R6 ;  /* 0x00000008ff067c19 */ /* 0x000fe20008011606 */
[----:B------:R-:W-:-:S03]  /*c260*/  ULDC UR8, c[0x0][0x658] ;  /* 0x0001960000087ab9 */ /* 0x000fc60000000800 */
[--C-:B------:R-:W-:Y:S02]  /*c270*/  SHF.R.U64 R20, R21, UR8, R6.reuse ;  /* 0x0000000815147c19 */ /* 0x100fe40008001206 */
[----:B------:R-:W-:-:S03]  /*c280*/  SHF.R.U32.HI R23, RZ, UR8, R6 ;  /* 0x00000008ff177c19 */ /* 0x000fc60008011606 */
[----:B------:R-:W-:Y:S02]  /*c290*/  IMAD.MOV.U32 R6, RZ, RZ, R20 ;  /* 0x000000ffff067224 */ /* 0x000fe400078e0014 */
[----:B------:R-:W-:Y:S01]  /*c2a0*/  IMAD.MOV.U32 R7, RZ, RZ, R23 ;  /* 0x000000ffff077224 */ /* 0x000fe200078e0017 */
[----:B0-----:R-:W-:Y:S06]  /*c2b0*/  @!P0 BRA `(.L_x_249) ;  /* 0x0000000000288947 */ /* 0x001fec0003800000 */
        /* <DEDUP_REMOVED lines=10> */
.L_x_249:
[----:B------:R-:W-:Y:S01]  /*c360*/  ULDC UR8, c[0x0][0x648] ;  /* 0x0001920000087ab9 */ /* 0x000fe20000000800 */
[----:B------:R-:W-:Y:S01]  /*c370*/  LOP3.LUT R21, R21, UR6, RZ, 0xc0, !PT ;  /* 0x0000000615157c12 */ /* 0x000fe2000f8ec0ff */
[----:B-1----:R-:W-:Y:S01]  /*c380*/  IMAD.MOV R24, RZ, RZ, -R24 ;  /* 0x000000ffff187224 */ /* 0x002fe200078e0a18 */
[----:B------:R-:W-:Y:S01]  /*c390*/  SHF.R.U64 R6, R6, UR8, R7 ;  /* 0x0000000806067c19 */ /* 0x000fe20008001207 */
[----:B------:R-:W-:Y:S01]  /*c3a0*/  ULDC UR8, c[0x0][0x638] ;  /* 0x00018e0000087ab9 */ /* 0x000fe20000000800 */
[----:B------:R-:W-:Y:S01]  /*c3b0*/  LOP3.LUT R9, R19, UR4, RZ, 0xc0, !PT ;  /* 0x0000000413097c12 */ /* 0x000fe2000f8ec0ff */
[----:B---3--:R-:W-:Y:S01]  /*c3c0*/  @P3 IMAD R18, R22, R24, R13 ;  /* 0x0000001816123224 */ /* 0x008fe200078e020d */
[----:B------:R-:W-:Y:S01]  /*c3d0*/  ULDC UR9, c[0x0][0x610] ;  /* 0x0001840000097ab9 */ /* 0x000fe20000000800 */
[----:B------:R-:W-:Y:S02]  /*c3e0*/  IMAD.MOV R7, RZ, RZ, -R6 ;  /* 0x000000ffff077224 */ /* 0x000fe400078e0a06 */
[----:B------:R-:W-:-:S02]  /*c3f0*/  IMAD R21, R6, UR5, R21 ;  /* 0x0000000506157c24 */ /* 0x000fc4000f8e0215 */
[----:B------:R-:W-:Y:S01]  /*c400*/  IMAD R20, R7, UR8, R20 ;  /* 0x0000000807147c24 */ /* 0x000fe2000f8e0214 */
[----:B------:R-:W-:Y:S01]  /*c410*/  ULDC UR8, c[0x0][0x600] ;  /* 0x0001800000087ab9 */ /* 0x000fe20000000800 */
[----:B------:R-:W-:Y:S02]  /*c420*/  IMAD R18, R21, UR9, R18 ;  /* 0x0000000915127c24 */ /* 0x000fe4000f8e0212 */
[----:B------:R-:W-:Y:S02]  /*c430*/  IMAD R9, R20, UR8, R9 ;  /* 0x0000000814097c24 */ /* 0x000fe4000f8e0209 */
[----:B------:R-:W-:-:S03]  /*c440*/  IMAD.MOV.U32 R7, RZ, RZ, 0x1 ;  /* 0x00000001ff077424 */ /* 0x000fc600078e00ff */
[----:B------:R-:W-:Y:S02]  /*c450*/  SEL R6, R9, R18, !P3 ;  /* 0x0000001209067207 */ /* 0x000fe40005800000 */
[----:B------:R-:W-:-:S07]  /*c460*/  SEL R8, R18, R9, !P3 ;  /* 0x0000000912087207 */ /* 0x000fce0005800000 */
.L_x_247:
[----:B------:R-:W-:Y:S05]  /*c470*/  BSYNC B1 ;  /* 0x0000000000017941 */ /* 0x000fea0003800000 */
.L_x_246:
[----:B------:R-:W-:-:S13]  /*c480*/  LOP3.LUT P0, RZ, R7, 0xff, RZ, 0xc0, !PT ;  /* 0x000000ff07ff7812 */ /* 0x000fda000780c0ff */
[----:B------:R-:W-:Y:S05]  /*c490*/  @P0 BRA `(.L_x_250) ;  /* 0xfffffff400180947 */ /* 0x000fea000383ffff */
[----:B------:R-:W-:Y:S05]  /*c4a0*/  BSYNC B0 ;  /* 0x0000000000007941 */ /* 0x000fea0003800000 */
.L_x_239:
[----:B------:R-:W-:-:S03]  /*c4b0*/  UMOV UR8, 0xffffffff ;  /* 0xffffffff00087882 */ /* 0x000fc60000000000 */
[----:B------:R-:W-:Y:S05]  /*c4c0*/  BRA.DIV UR8, `(.L_x_251) ;  /* 0x0000000208f87947 */ /* 0x000fea000b800000 */
[----:B------:R-:W-:-:S13]  /*c4d0*/  ELECT P0, URZ, PT ;  /* 0x00000000003f782f */ /* 0x000fda0003800000 */
.L_x_264:
[----:B------:R-:W-:Y:S04]  /*c4e0*/  BSSY B0, `(.L_x_252) ;  /* 0x0000022000007945 */ /* 0x000fe80003800000 */
[----:B------:R-:W-:Y:S05]  /*c4f0*/  @!P0 BRA `(.L_x_253) ;  /* 0x0000000000808947 */ /* 0x000fea0003800000 */
[----:B------:R-:W-:-:S04]  /*c500*/  LOP3.LUT R4, R4, 0x2, RZ, 0xfc, !PT ;  /* 0x0000000204047812 */ /* 0x000fc800078efcff */
[----:B------:R-:W-:-:S13]  /*c510*/  ISETP.NE.AND P0, PT, R4, 0x3, PT ;  /* 0x000000030400780c */ /* 0x000fda0003f05270 */
[----:B------:R-:W-:Y:S05]  /*c520*/  @!P0 BRA `(.L_x_254) ;  /* 0x0000000000048947 */ /* 0x000fea0003800000 */
[----:B------:R-:W-:Y:S01]  /*c530*/  BPT.TRAP 0x1 ;  /* 0x000000040000795c */ /* 0x000fe20000300000 */
.L_x_254:
[----:B------:R-:W0:Y:S01]  /*c540*/  S2R R3, SR_CgaCtaId ;  /* 0x0000000000037919 */ /* 0x000e220000008800 */
[----:B------:R-:W-:-:S04]  /*c550*/  MOV R0, 0x400 ;  /* 0x0000040000007802 */ /* 0x000fc80000000f00 */
[----:B0-----:R-:W-:Y:S02]  /*c560*/  LEA R0, R3, R0, 0x18 ;  /* 0x0000000003007211 */ /* 0x001fe400078ec0ff */
[----:B------:R-:W-:-:S03]  /*c570*/  SHF.L.U32 R3, R5, 0x1f, RZ ;  /* 0x0000001f05037819 */ /* 0x000fc600000006ff */
[----:B------:R-:W-:-:S04]  /*c580*/  VIADD R0, R0, 0x18 ;  /* 0x0000001800007836 */ /* 0x000fc80000000000 */
[C---:B------:R-:W-:Y:S02]  /*c590*/  IMAD R4, R17.reuse, 0x8, R0 ;  /* 0x0000000811047824 */ /* 0x040fe400078e0200 */
[----:B------:R-:W-:Y:S02]  /*c5a0*/  VIADD R17, R17, 0x1 ;  /* 0x0000000111117836 */ /* 0x000fe40000000000 */
[----:B------:R-:W0:Y:S03]  /*c5b0*/  SYNCS.PHASECHK.TRANS64.TRYWAIT P0, [R4+URZ], R3 ;  /* 0x00000003040075a7 */ /* 0x000e26000800017f */
[----:B------:R-:W-:-:S04]  /*c5c0*/  ISETP.NE.AND P1, PT, R17, 0x3, PT ;  /* 0x000000031100780c */ /* 0x000fc80003f25270 */
[----:B------:R-:W-:Y:S02]  /*c5d0*/  SEL R2, RZ, 0x1, P1 ;  /* 0x00000001ff027807 */ /* 0x000fe40000800000 */
[----:B------:R-:W-:Y:S02]  /*c5e0*/  SEL R17, R17, RZ, P1 ;  /* 0x000000ff11117207 */ /* 0x000fe40000800000 */
[----:B------:R-:W-:-:S03]  /*c5f0*/  LOP3.LUT R7, R5, R2, RZ, 0x3c, !PT ;  /* 0x0000000205077212 */ /* 0x000fc600078e3cff */
[----:B------:R-:W-:Y:S01]  /*c600*/  IMAD R6, R17, 0x8, R0 ;  /* 0x0000000811067824 */ /* 0x000fe200078e0200 */
[----:B------:R-:W-:Y:S01]  /*c610*/  SHF.L.U32 R5, R7, 0x1f, RZ ;  /* 0x0000001f07057819 */ /* 0x000fe200000006ff */
[----:B0-----:R-:W-:Y:S06]  /*c620*/  @!P0 BRA `(.L_x_255) ;  /* 0x0000000000c08947 */ /* 0x001fec0003800000 */
.L_x_265:
[----:B------:R-:W1:Y:S01]  /*c630*/  SYNCS.PHASECHK.TRANS64.TRYWAIT P0, [R6+URZ], R5 ;  /* 0x00000005060075a7 */ /* 0x000e62000800017f */
[----:B------:R-:W-:-:S05]  /*c640*/  VIADD R2, R17, 0x1 ;  /* 0x0000000111027836 */ /* 0x000fca0000000000 */
[----:B------:R-:W-:-:S04]  /*c650*/  ISETP.NE.AND P1, PT, R2, 0x3, PT ;  /* 0x000000030200780c */ /* 0x000fc80003f25270 */
[----:B0-----:R-:W-:Y:S02]  /*c660*/  SEL R4, RZ, 0x1, P1 ;  /* 0x00000001ff047807 */ /* 0x001fe40000800000 */
[----:B------:R-:W-:Y:S02]  /*c670*/  SEL R3, R2, RZ, P1 ;  /* 0x000000ff02037207 */ /* 0x000fe40000800000 */
[----:B------:R-:W-:Y:S01]  /*c680*/  LOP3.LUT R4, R7, R4, RZ, 0x3c, !PT ;  /* 0x0000000407047212 */ /* 0x000fe200078e3cff */
[----:B-1----:R-:W-:Y:S06]  /*c690*/  @!P0 BRA `(.L_x_256) ;  /* 0x0000000000b88947 */ /* 0x002fec0003800000 */
.L_x_266:
[----:B------:R-:W-:Y:S01]  /*c6a0*/  IMAD R3, R3, 0x8, R0 ;  /* 0x0000000803037824 */ /* 0x000fe200078e0200 */
[----:B------:R-:W-:-:S07]  /*c6b0*/  SHF.L.U32 R0, R4, 0x1f, RZ ;  /* 0x0000001f04007819 */ /* 0x000fce00000006ff */
.L_x_257:
[----:B-1----:R1:W2:Y:S02]  /*c6c0*/  SYNCS.PHASECHK.TRANS64.TRYWAIT P0, [R3+URZ], R0 ;  /* 0x00000000030075a7 */ /* 0x0022a4000800017f */
[----:B--2---:R-:W-:Y:S05]  /*c6d0*/  @!P0 NANOSLEEP.SYNCS 0x989680 ;  /* 0x009896800000895d */ /* 0x004fea0003900000 */
[----:B------:R-:W2:Y:S02]  /*c6e0*/  @!P0 SYNCS.PHASECHK.TRANS64 P0, [R3+URZ], R0 ;  /* 0x00000000030085a7 */ /* 0x000ea4000800007f */
[----:B--2---:R-:W-:Y:S05]  /*c6f0*/  @!P0 BRA `(.L_x_257) ;  /* 0xfffffffc00f08947 */ /* 0x004fea000383ffff */
.L_x_253:
[----:B------:R-:W-:Y:S05]  /*c700*/  BSYNC B0 ;  /* 0x0000000000007941 */ /* 0x000fea0003800000 */
.L_x_252:
[----:B------:R-:W-:Y:S05]  /*c710*/  EXIT ;  /* 0x000000000000794d */ /* 0x000fea0003800000 */
.L_x_21:
[----:B-1----:R-:W-:-:S04]  /*c720*/  IMAD.U32 R11, RZ, RZ, UR6 ;  /* 0x00000006ff0b7e24 */ /* 0x002fc8000f8e00ff */
[----:B------:R1:W4:Y:S03]  /*c730*/  SYNCS.PHASECHK.TRANS64.TRYWAIT P0, [R11+URZ], R10 ;  /* 0x0000000a0b0075a7 */ /* 0x000326000800017f */
[----:B----4-:R-:W-:Y:S05]  /*c740*/  @!P0 NANOSLEEP.SYNCS 0x989680 ;  /* 0x009896800000895d */ /* 0x010fea0003900000 */
[----:B------:R-:W4:Y:S02]  /*c750*/  @!P0 SYNCS.PHASECHK.TRANS64 P0, [R11+URZ], R10 ;  /* 0x0000000a0b0085a7 */ /* 0x000f24000800007f */
[----:B----4-:R-:W-:Y:S05]  /*c760*/  @!P0 BRA `(.L_x_21) ;  /* 0xfffffffc00ec8947 */ /* 0x010fea000383ffff */
[----:B------:R-:W-:Y:S05]  /*c770*/  BRA `(.L_x_20) ;  /* 0xffffff5000947947 */ /* 0x000fea000383ffff */
.L_x_27:
[----:B-1----:R-:W-:-:S04]  /*c780*/  IMAD.U32 R13, RZ, RZ, UR14 ;  /* 0x0000000eff0d7e24 */ /* 0x002fc8000f8e00ff */
[----:B------:R1:W4:Y:S03]  /*c790*/  SYNCS.PHASECHK.TRANS64.TRYWAIT P0, [R13+URZ], R12 ;  /* 0x0000000c0d0075a7 */ /* 0x000326000800017f */
[----:B----4-:R-:W-:Y:S05]  /*c7a0*/  @!P0 NANOSLEEP.SYNCS 0x989680 ;  /* 0x009896800000895d */ /* 0x010fea0003900000 */
[----:B------:R-:W4:Y:S02]  /*c7b0*/  @!P0 SYNCS.PHASECHK.TRANS64 P0, [R13+URZ], R12 ;  /* 0x0000000c0d0085a7 */ /* 0x000f24000800007f */
[----:B----4-:R-:W-:Y:S05]  /*c7c0*/  @!P0 BRA `(.L_x_27) ;  /* 0xfffffffc00ec8947 */ /* 0x010fea000383ffff */
[----:B------:R-:W-:Y:S05]  /*c7d0*/  BRA `(.L_x_26) ;  /* 0xffffff6000787947 */ /* 0x000fea000383ffff */
.L_x_240:
[----:B------:R-:W-:Y:S01]  /*c7e0*/  BSSY B1, `(.L_x_258) ;  /* 0x0000006000017945 */ /* 0x000fe20003800000 */
[----:B------:R-:W-:-:S07]  /*c7f0*/  IMAD.MOV.U32 R7, RZ, RZ, -0x1 ;  /* 0xffffffffff077424 */ /* 0x000fce00078e00ff */
[----:B------:R-:W-:Y:S05]  /*c800*/  WARPSYNC.COLLECTIVE R7, `(.L_x_259) ;  /* 0x00000000070c7348 */ /* 0x000fea0003c00000 */
[----:B------:R-:W-:Y:S02]  /*c810*/  ELECT P0, UR62, PT ;  /* 0x00000000003e782f */ /* 0x000fe40003800000 */
[----:B------:R-:W-:Y:S01]  /*c820*/  MOV R7, UR62 ;  /* 0x0000003e00077c02 */ /* 0x000fe20008000f00 */
[----:B------:R-:W-:Y:S10]  /*c830*/  ENDCOLLECTIVE ;  /* 0x000000000000791b */ /* 0x000ff40003800000 */
.L_x_259:
[----:B------:R-:W-:Y:S05]  /*c840*/  BSYNC B1 ;  /* 0x0000000000017941 */ /* 0x000fea0003800000 */
.L_x_258:
[----:B------:R-:W-:Y:S05]  /*c850*/  BRA `(.L_x_260) ;  /* 0xfffffff000347947 */ /* 0x000fea000383ffff */
.L_x_243:
[----:B0-----:R0:W1:Y:S02]  /*c860*/  SYNCS.PHASECHK.TRANS64.TRYWAIT P0, [R18+URZ+0x18], R9 ;  /* 0x00001809120075a7 */ /* 0x001064000800017f */
[----:B-1----:R-:W-:Y:S05]  /*c870*/  @!P0 NANOSLEEP.SYNCS 0x989680 ;  /* 0x009896800000895d */ /* 0x002fea0003900000 */
[----:B------:R-:W1:Y:S02]  /*c880*/  @!P0 SYNCS.PHASECHK.TRANS64 P0, [R18+URZ+0x18], R9 ;  /* 0x00001809120085a7 */ /* 0x000e64000800007f */
[----:B-1----:R-:W-:Y:S05]  /*c890*/  @!P0 BRA `(.L_x_243) ;  /* 0xfffffffc00f08947 */ /* 0x002fea000383ffff */
[----:B------:R-:W-:Y:S05]  /*c8a0*/  BRA `(.L_x_261) ;  /* 0xfffffff000707947 */ /* 0x000fea000383ffff */
.L_x_251:
[----:B------:R-:W-:Y:S01]  /*c8b0*/  BSSY B0, `(.L_x_262) ;  /* 0x0000006000007945 */ /* 0x000fe20003800000 */
[----:B------:R-:W-:-:S07]  /*c8c0*/  IMAD.MOV.U32 R7, RZ, RZ, -0x1 ;  /* 0xffffffffff077424 */ /* 0x000fce00078e00ff */
[----:B------:R-:W-:Y:S05]  /*c8d0*/  WARPSYNC.COLLECTIVE R7, `(.L_x_263) ;  /* 0x00000000070c7348 */ /* 0x000fea0003c00000 */
[----:B------:R-:W-:Y:S02]  /*c8e0*/  ELECT P0, UR62, PT ;  /* 0x00000000003e782f */ /* 0x000fe40003800000 */
[----:B------:R-:W-:Y:S01]  /*c8f0*/  MOV R7, UR62 ;  /* 0x0000003e00077c02 */ /* 0x000fe20008000f00 */
[----:B------:R-:W-:Y:S10]  /*c900*/  ENDCOLLECTIVE ;  /* 0x000000000000791b */ /* 0x000ff40003800000 */
.L_x_263:
[----:B------:R-:W-:Y:S05]  /*c910*/  BSYNC B0 ;  /* 0x0000000000007941 */ /* 0x000fea0003800000 */
.L_x_262:
[----:B------:R-:W-:Y:S05]  /*c920*/  BRA `(.L_x_264) ;  /* 0xfffffff800ec7947 */ /* 0x000fea000383ffff */
.L_x_255:
[----:B0-----:R0:W1:Y:S02]  /*c930*/  SYNCS.PHASECHK.TRANS64.TRYWAIT P0, [R4+URZ], R3 ;  /* 0x00000003040075a7 */ /* 0x001064000800017f */
[----:B-1----:R-:W-:Y:S05]  /*c940*/  @!P0 NANOSLEEP.SYNCS 0x989680 ;  /* 0x009896800000895d */ /* 0x002fea0003900000 */
[----:B------:R-:W1:Y:S02]  /*c950*/  @!P0 SYNCS.PHASECHK.TRANS64 P0, [R4+URZ], R3 ;  /* 0x00000003040085a7 */ /* 0x000e64000800007f */
[----:B-1----:R-:W-:Y:S05]  /*c960*/  @!P0 BRA `(.L_x_255) ;  /* 0xfffffffc00f08947 */ /* 0x002fea000383ffff */
[----:B------:R-:W-:Y:S05]  /*c970*/  BRA `(.L_x_265) ;  /* 0xfffffffc002c7947 */ /* 0x000fea000383ffff */
.L_x_256:
[----:B0-----:R0:W1:Y:S02]  /*c980*/  SYNCS.PHASECHK.TRANS64.TRYWAIT P0, [R6+URZ], R5 ;  /* 0x00000005060075a7 */ /* 0x001064000800017f */
[----:B-1----:R-:W-:Y:S05]  /*c990*/  @!P0 NANOSLEEP.SYNCS 0x989680 ;  /* 0x009896800000895d */ /* 0x002fea0003900000 */
[----:B------:R-:W1:Y:S02]  /*c9a0*/  @!P0 SYNCS.PHASECHK.TRANS64 P0, [R6+URZ], R5 ;  /* 0x00000005060085a7 */ /* 0x000e64000800007f */
[----:B-1----:R-:W-:Y:S05]  /*c9b0*/  @!P0 BRA `(.L_x_256) ;  /* 0xfffffffc00f08947 */ /* 0x002fea000383ffff */
[----:B------:R-:W-:Y:S05]  /*c9c0*/  BRA `(.L_x_266) ;  /* 0xfffffffc00347947 */ /* 0x000fea000383ffff */
.L_x_267:
[----:B------:R-:W-:-:S00]  /*c9d0*/  BRA `(.L_x_267) ;  /* 0xfffffffc00fc7947 */ /* 0x000fc0000383ffff */
[----:B------:R-:W-:-:S00]  /*c9e0*/  NOP ;  /* 0x0000000000007918 */ /* 0x000fc00000000000 */
        /* <DEDUP_REMOVED lines=9> */
.L_x_268:


//--------------------- .nv.shared._ZN7cutlass13device_kernelINS_4gemm6kernel13GemmUniversalIN4cute5tupleIJiiiiEEENS1_10collective13CollectiveMmaINS1_37MainloopSm90TmaGmmaWarpSpecializedFP8ILi3ENS5_IJNS4_1CILi2EEENSA_ILi1EEESC_EEENS1_35KernelTmaWarpSpecializedCooperativeEEENS5_IJNSA_ILi192EEENSA_ILi96EEENSA_ILi256EEEEEENS_12float_e4m3_tENS5_IJlSC_lEEESK_SL_NS4_8TiledMMAINS4_8MMA_AtomIJNS4_4SM904GMMA30MMA_64x96x32_F32E4M3E4M3_SS_TNILNSP_7ScaleInE1ELSR_1EEEEEENS4_6LayoutISD_NS5_IJSC_NSA_ILi0EEESV_EEEEENS5_IJNS4_10UnderscoreESY_SY_EEEEENS4_13SM90_TMA_LOADENS4_14ComposedLayoutINS4_7SwizzleILi3ELi4ELi3EEENS4_18smem_ptr_flag_bitsILi8EEENSU_INS5_IJNSA_ILi8EEENSA_ILi128EEEEEENS5_IJS18_SC_EEEEEEEvNS4_8identityENS4_23SM90_TMA_LOAD_MULTICASTES1C_vS1D_EENS_8epilogue10collective6detail29Sm90TmaWarpSpecializedAdapterINS1H_15DefaultEpilogueISK_SL_SL_NS1G_6thread17LinearCombinationISK_Li1EffLNS1L_9ScaleType4KindE0ELNS_15FloatRoundStyleE2ESK_EENS1_15EpilogueDefaultEEEEEvvEEEEvNT_6ParamsE --------------------------
	.section	.nv.shared._ZN7cutlass13device_kernelINS_4gemm6kernel13GemmUniversalIN4cute5tupleIJiiiiEEENS1_10collective13CollectiveMmaINS1_37MainloopSm90TmaGmmaWarpSpecializedFP8ILi3ENS5_IJNS4_1CILi2EEENSA_ILi1EEESC_EEENS1_35KernelTmaWarpSpecializedCooperativeEEENS5_IJNSA_ILi192EEENSA_ILi96EEENSA_ILi256EEEEEENS_12float_e4m3_tENS5_IJlSC_lEEESK_SL_NS4_8TiledMMAINS4_8MMA_AtomIJNS4_4SM904GMMA30MMA_64x96x32_F32E4M3E4M3_SS_TNILNSP_7ScaleInE1ELSR_1EEEEEENS4_6LayoutISD_NS5_IJSC_NSA_ILi0EEESV_EEEEENS5_IJNS4_10UnderscoreESY_SY_EEEEENS4_13SM90_TMA_LOADENS4_14ComposedLayoutINS4_7SwizzleILi3ELi4ELi3EEENS4_18smem_ptr_flag_bitsILi8EEENSU_INS5_IJNSA_ILi8EEENSA_ILi128EEEEEENS5_IJS18_SC_EEEEEEEvNS4_8identityENS4_23SM90_TMA_LOAD_MULTICASTES1C_vS1D_EENS_8epilogue10collective6detail29Sm90TmaWarpSpecializedAdapterINS1H_15DefaultEpilogueISK_SL_SL_NS1G_6thread17LinearCombinationISK_Li1EffLNS1L_9ScaleType4KindE0ELNS_15FloatRoundStyleE2ESK_EENS1_15EpilogueDefaultEEEEEvvEEEEvNT_6ParamsE,"aw",@nobits
	.sectionflags	@""
	.align	16
	.zero		1024


//--------------------- .nv.shared.reserved.0     --------------------------
	.section	.nv.shared.reserved.0,"aw",@nobits
	.weak		__nv_reservedSMEM_offset_0_alias
	.size		__nv_reservedSMEM_offset_0_alias, 0, 0
	.other		__nv_reservedSMEM_offset_0_alias,@"STO_CUDA_RESERVED_SHARED STV_DEFAULT"
__nv_reservedSMEM_offset_0_alias:
	.zero		0


//--------------------- .nv.global                --------------------------
	.section	.nv.global,"aw",@nobits
.nv.global:
	.type		_ZN39_INTERNAL_c99fbb15_4_k_cu_86f039bf_82874cute1_E,@object
	.size		_ZN39_INTERNAL_c99fbb15_4_k_cu_86f039bf_82874cute1_E,(_ZN39_INTERNAL_c99fbb15_4_k_cu_86f039bf_82874cuda3std3__45__cpo6cbeginE - _ZN39_INTERNAL_c99fbb15_4_k_cu_86f039bf_82874cute1_E)
_ZN39_INTERNAL_c99fbb15_4_k_cu_86f039bf_82874cute1_E:
	.zero		1
	.type		_ZN39_INTERNAL_c99fbb15_4_k_cu_86f039bf_82874cuda3std3__45__cpo6cbeginE,@object
	.size		_ZN39_INTERNAL_c99fbb15_4_k_cu_86f039bf_82874cuda3std3__45__cpo6cbeginE,(_ZN39_INTERNAL_c99fbb15_4_k_cu_86f039bf_82874cuda3std3__48in_placeE - _ZN39_INTERNAL_c99fbb15_4_k_cu_86f039bf_82874cuda3std3__45__cpo6cbeginE)
_ZN39_INTERNAL_c99fbb15_4_k_cu_86f039bf_82874cuda3std3__45__cpo6cbeginE:
	.zero		1
	.type		_ZN39_INTERNAL_c99fbb15_4_k_cu_86f039bf_82874cuda3std3__48in_placeE,@object
	.size		_ZN39_INTERNAL_c99fbb15_4_k_cu_86f039bf_82874cuda3std3__48in_placeE,(_ZN39_INTERNAL_c99fbb15_4_k_cu_86f039bf_82874cuda3std6ranges3__45__cpo9iter_moveE - _ZN39_INTERNAL_c99fbb15_4_k_cu_86f039bf_82874cuda3std3__48in_placeE)
_ZN39_INTERNAL_c99fbb15_4_k_cu_86f039bf_82874cuda3std3__48in_placeE:
	.zero		1
	.type		_ZN39_INTERNAL_c99fbb15_4_k_cu_86f039bf_82874cuda3std6ranges3__45__cpo9iter_moveE,@object
	.size		_ZN39_INTERNAL_c99fbb15_4_k_cu_86f039bf_82874cuda3std6ranges3__45__cpo9iter_moveE,(_ZN39_INTERNAL_c99fbb15_4_k_cu_86f039bf_82874cuda3std3__45__cpo5beginE - _ZN39_INTERNAL_c99fbb15_4_k_cu_86f039bf_82874cuda3std6ranges3__45__cpo9iter_moveE)
_ZN39_INTERNAL_c99fbb15_4_k_cu_86f039bf_82874cuda3std6ranges3__45__cpo9iter_moveE:
	.zero		1
	.type		_ZN39_INTERNAL_c99fbb15_4_k_cu_86f039bf_82874cuda3std3__45__cpo5beginE,@object
	.size		_ZN39_INTERNAL_c99fbb15_4_k_cu_86f039bf_82874cuda3std3__45__cpo5beginE,(_ZN39_INTERNAL_c99fbb15_4_k_cu_86f039bf_82874cuda3std3__441_GLOBAL__N__c99fbb15_4_k_cu_86f039bf_82876ignoreE - _ZN39_INTERNAL_c99fbb15_4_k_cu_86f039bf_82874cuda3std3__45__cpo5beginE)
_ZN39_INTERNAL_c99fbb15_4_k_cu_86f039bf_82874cuda3std3__45__cpo5beginE:
	.zero		1
	.type		_ZN39_INTERNAL_c99fbb15_4_k_cu_86f039bf_82874cuda3std3__441_GLOBAL__N__c99fbb15_4_k_cu_86f039bf_82876ignoreE,@object
	.size		_ZN39_INTERNAL_c99fbb15_4_k_cu_86f039bf_82874cuda3std3__441_GLOBAL__N__c99fbb15_4_k_cu_86f039bf_82876ignoreE,(_ZN39_INTERNAL_c99fbb15_4_k_cu_86f039bf_82874cute7productE - _ZN39_INTERNAL_c99fbb15_4_k_cu_86f039bf_82874cuda3std3__441_GLOBAL__N__c99fbb15_4_k_cu_86f039bf_82876ignoreE)
_ZN39_INTERNAL_c99fbb15_4_k_cu_86f039bf_82874cuda3std3__441_GLOBAL__N__c99fbb15_4_k_cu_86f039bf_82876ignoreE:
	.zero		1
	.type		_ZN39_INTERNAL_c99fbb15_4_k_cu_86f039bf_82874cute7productE,@object
	.size		_ZN39_INTERNAL_c99fbb15_4_k_cu_86f039bf_82874cute7productE,(_ZN39_INTERNAL_c99fbb15_4_k_cu_86f039bf_82874cuda3std3__45__cpo3endE - _ZN39_INTERNAL_c99fbb15_4_k_cu_86f039bf_82874cute7productE)
_ZN39_INTERNAL_c99fbb15_4_k_cu_86f039bf_82874cute7productE:
	.zero		1
	.type		_ZN39_INTERNAL_c99fbb15_4_k_cu_86f039bf_82874cuda3std3__45__cpo3endE,@object
	.size		_ZN39_INTERNAL_c99fbb15_4_k_cu_86f039bf_82874cuda3std3__45__cpo3endE,(_ZN39_INTERNAL_c99fbb15_4_k_cu_86f039bf_82874cuda3std3__419piecewise_constructE - _ZN39_INTERNAL_c99fbb15_4_k_cu_86f039bf_82874cuda3std3__45__cpo3endE)
_ZN39_INTERNAL_c99fbb15_4_k_cu_86f039bf_82874cuda3std3__45__cpo3endE:
	.zero		1
	.type		_ZN39_INTERNAL_c99fbb15_4_k_cu_86f039bf_82874cuda3std3__419piecewise_constructE,@object
	.size		_ZN39_INTERNAL_c99fbb15_4_k_cu_86f039bf_82874cuda3std3__419piecewise_constructE,(_ZN39_INTERNAL_c99fbb15_4_k_cu_86f039bf_82874cuda3std3__45__cpo4cendE - _ZN39_INTERNAL_c99fbb15_4_k_cu_86f039bf_82874cuda3std3__419piecewise_constructE)
_ZN39_INTERNAL_c99fbb15_4_k_cu_86f039bf_82874cuda3std3__419piecewise_constructE:
	.zero		1
	.type		_ZN39_INTERNAL_c99fbb15_4_k_cu_86f039bf_82874cuda3std3__45__cpo4cendE,@object
	.size		_ZN39_INTERNAL_c99fbb15_4_k_cu_86f039bf_82874cuda3std3__45__cpo4cendE,(_ZN39_INTERNAL_c99fbb15_4_k_cu_86f039bf_82874cuda3std6ranges3__45__cpo4swapE - _ZN39_INTERNAL_c99fbb15_4_k_cu_86f039bf_82874cuda3std3__45__cpo4cendE)
_ZN39_INTERNAL_c99fbb15_4_k_cu_86f039bf_82874cuda3std3__45__cpo4cendE:
	.zero		1
	.type		_ZN39_INTERNAL_c99fbb15_4_k_cu_86f039bf_82874cuda3std6ranges3__45__cpo4swapE,@object
	.size		_ZN39_INTERNAL_c99fbb15_4_k_cu_86f039bf_82874cuda3std6ranges3__45__cpo4swapE,(.L_7 - _ZN39_INTERNAL_c99fbb15_4_k_cu_86f039bf_82874cuda3std6ranges3__45__cpo4swapE)
_ZN39_INTERNAL_c99fbb15_4_k_cu_86f039bf_82874cuda3std6ranges3__45__cpo4swapE:
	.zero		1
.L_7:


//--------------------- .nv.constant0._ZN7cutlass13device_kernelINS_4gemm6kernel13GemmUniversalIN4cute5tupleIJiiiiEEENS1_10collective13CollectiveMmaINS1_37MainloopSm90TmaGmmaWarpSpecializedFP8ILi3ENS5_IJNS4_1CILi2EEENSA_ILi1EEESC_EEENS1_35KernelTmaWarpSpecializedCooperativeEEENS5_IJNSA_ILi192EEENSA_ILi96EEENSA_ILi256EEEEEENS_12float_e4m3_tENS5_IJlSC_lEEESK_SL_NS4_8TiledMMAINS4_8MMA_AtomIJNS4_4SM904GMMA30MMA_64x96x32_F32E4M3E4M3_SS_TNILNSP_7ScaleInE1ELSR_1EEEEEENS4_6LayoutISD_NS5_IJSC_NSA_ILi0EEESV_EEEEENS5_IJNS4_10UnderscoreESY_SY_EEEEENS4_13SM90_TMA_LOADENS4_14ComposedLayoutINS4_7SwizzleILi3ELi4ELi3EEENS4_18smem_ptr_flag_bitsILi8EEENSU_INS5_IJNSA_ILi8EEENSA_ILi128EEEEEENS5_IJS18_SC_EEEEEEEvNS4_8identityENS4_23SM90_TMA_LOAD_MULTICASTES1C_vS1D_EENS_8epilogue10collective6detail29Sm90TmaWarpSpecializedAdapterINS1H_15DefaultEpilogueISK_SL_SL_NS1G_6thread17LinearCombinationISK_Li1EffLNS1L_9ScaleType4KindE0ELNS_15FloatRoundStyleE2ESK_EENS1_15EpilogueDefaultEEEEEvvEEEEvNT_6ParamsE --------------------------
	.section	.nv.constant0._ZN7cutlass13device_kernelINS_4gemm6kernel13GemmUniversalIN4cute5tupleIJiiiiEEENS1_10collective13CollectiveMmaINS1_37MainloopSm90TmaGmmaWarpSpecializedFP8ILi3ENS5_IJNS4_1CILi2EEENSA_ILi1EEESC_EEENS1_35KernelTmaWarpSpecializedCooperativeEEENS5_IJNSA_ILi192EEENSA_ILi96EEENSA_ILi256EEEEEENS_12float_e4m3_tENS5_IJlSC_lEEESK_SL_NS4_8TiledMMAINS4_8MMA_AtomIJNS4_4SM904GMMA30MMA_64x96x32_F32E4M3E4M3_SS_TNILNSP_7ScaleInE1ELSR_1EEEEEENS4_6LayoutISD_NS5_IJSC_NSA_ILi0EEESV_EEEEENS5_IJNS4_10UnderscoreESY_SY_EEEEENS4_13SM90_TMA_LOADENS4_14ComposedLayoutINS4_7SwizzleILi3ELi4ELi3EEENS4_18smem_ptr_flag_bitsILi8EEENSU_INS5_IJNSA_ILi8EEENSA_ILi128EEEEEENS5_IJS18_SC_EEEEEEEvNS4_8identityENS4_23SM90_TMA_LOAD_MULTICASTES1C_vS1D_EENS_8epilogue10collective6detail29Sm90TmaWarpSpecializedAdapterINS1H_15DefaultEpilogueISK_SL_SL_NS1G_6thread17LinearCombinationISK_Li1EffLNS1L_9ScaleType4KindE0ELNS_15FloatRoundStyleE2ESK_EENS1_15EpilogueDefaultEEEEEvvEEEEvNT_6ParamsE,"a",@progbits
	.sectionflags	@""
	.align	4
.nv.constant0._ZN7cutlass13device_kernelINS_4gemm6kernel13GemmUniversalIN4cute5tupleIJiiiiEEENS1_10collective13CollectiveMmaINS1_37MainloopSm90TmaGmmaWarpSpecializedFP8ILi3ENS5_IJNS4_1CILi2EEENSA_ILi1EEESC_EEENS1_35KernelTmaWarpSpecializedCooperativeEEENS5_IJNSA_ILi192EEENSA_ILi96EEENSA_ILi256EEEEEENS_12float_e4m3_tENS5_IJlSC_lEEESK_SL_NS4_8TiledMMAINS4_8MMA_AtomIJNS4_4SM904GMMA30MMA_64x96x32_F32E4M3E4M3_SS_TNILNSP_7ScaleInE1ELSR_1EEEEEENS4_6LayoutISD_NS5_IJSC_NSA_ILi0EEESV_EEEEENS5_IJNS4_10UnderscoreESY_SY_EEEEENS4_13SM90_TMA_LOADENS4_14ComposedLayoutINS4_7SwizzleILi3ELi4ELi3EEENS4_18smem_ptr_flag_bitsILi8EEENSU_INS5_IJNSA_ILi8EEENSA_ILi128EEEEEENS5_IJS18_SC_EEEEEEEvNS4_8identityENS4_23SM90_TMA_LOAD_MULTICASTES1C_vS1D_EENS_8epilogue10collective6detail29Sm90TmaWarpSpecializedAdapterINS1H_15DefaultEpilogueISK_SL_SL_NS1G_6thread17LinearCombinationISK_Li1EffLNS1L_9ScaleType4KindE0ELNS_15FloatRoundStyleE2ESK_EENS1_15EpilogueDefaultEEEEEvvEEEEvNT_6ParamsE:
	.zero		1664


//--------------------- SYMBOLS --------------------------

	.type		.nv.reservedSmem.offset0,@object
	.size		.nv.reservedSmem.offset0,0x4
